//
// Generated by NVIDIA NVVM Compiler
//
// Compiler Build ID: CL-36424714
// Cuda compilation tools, release 13.0, V13.0.88
// Based on NVVM 20.0.0
//

.version 9.0
.target sm_100
.address_size 64

	// .globl	_Z6squarePfi
.func  (.param .align 16 .b8 func_retval0[16]) __internal_trig_reduction_slowpathd
(
	.param .b64 __internal_trig_reduction_slowpathd_param_0
)
;
.global .align 4 .b8 __cudart_i2opi_f[24] = {65, 144, 67, 60, 153, 149, 98, 219, 192, 221, 52, 245, 209, 87, 39, 252, 41, 21, 68, 78, 110, 131, 249, 162};
.global .align 8 .b8 __cudart_i2opi_d[144] = {8, 93, 141, 31, 177, 95, 251, 107, 234, 146, 82, 138, 247, 57, 7, 61, 123, 241, 229, 235, 199, 186, 39, 117, 45, 234, 95, 158, 102, 63, 70, 79, 183, 9, 203, 39, 207, 126, 54, 109, 31, 109, 10, 90, 139, 17, 47, 239, 15, 152, 5, 222, 255, 151, 248, 31, 59, 40, 249, 189, 139, 95, 132, 156, 244, 57, 83, 131, 57, 214, 145, 57, 65, 126, 95, 180, 38, 112, 156, 233, 132, 68, 187, 46, 245, 53, 130, 232, 62, 167, 41, 177, 28, 235, 29, 254, 28, 146, 209, 9, 234, 46, 73, 6, 224, 210, 77, 66, 58, 110, 36, 183, 97, 197, 187, 222, 171, 99, 81, 254, 65, 144, 67, 60, 153, 149, 98, 219, 192, 221, 52, 245, 209, 87, 39, 252, 41, 21, 68, 78, 110, 131, 249, 162};
.global .align 16 .b8 __cudart_sin_cos_coeffs[128] = {70, 210, 176, 44, 241, 229, 90, 190, 146, 227, 172, 105, 227, 29, 199, 62, 161, 98, 219, 25, 160, 1, 42, 191, 24, 8, 17, 17, 17, 17, 129, 63, 84, 85, 85, 85, 85, 85, 197, 191, 0, 0, 0, 0, 0, 0, 0, 0, 0, 0, 0, 0, 0, 0, 0, 0, 100, 129, 253, 32, 131, 255, 168, 189, 40, 133, 239, 193, 167, 238, 33, 62, 217, 230, 6, 142, 79, 126, 146, 190, 233, 188, 221, 25, 160, 1, 250, 62, 71, 93, 193, 22, 108, 193, 86, 191, 81, 85, 85, 85, 85, 85, 165, 63, 0, 0, 0, 0, 0, 0, 224, 191, 0, 0, 0, 0, 0, 0, 240, 63};

.visible .entry _Z6squarePfi(
	.param .u64 .ptr .align 1 _Z6squarePfi_param_0,
	.param .u32 _Z6squarePfi_param_1
)
{
	.reg .pred 	%p<2>;
	.reg .b32 	%r<6>;
	.reg .b32 	%f<3>;
	.reg .b64 	%rd<5>;

	ld.param.u64 	%rd1, [_Z6squarePfi_param_0];
	ld.param.u32 	%r2, [_Z6squarePfi_param_1];
	mov.u32 	%r3, %ctaid.x;
	mov.u32 	%r4, %ntid.x;
	mov.u32 	%r5, %tid.x;
	mad.lo.s32 	%r1, %r3, %r4, %r5;
	setp.ge.s32 	%p1, %r1, %r2;
	@%p1 bra 	$L__BB0_2;
	cvta.to.global.u64 	%rd2, %rd1;
	mul.wide.s32 	%rd3, %r1, 4;
	add.s64 	%rd4, %rd2, %rd3;
	ld.global.f32 	%f1, [%rd4];
	mul.f32 	%f2, %f1, %f1;
	st.global.f32 	[%rd4], %f2;
$L__BB0_2:
	ret;

}
	// .globl	_Z6kernelPfi
.visible .entry _Z6kernelPfi(
	.param .u64 .ptr .align 1 _Z6kernelPfi_param_0,
	.param .u32 _Z6kernelPfi_param_1
)
{
	.reg .pred 	%p<2>;
	.reg .b32 	%r<6>;
	.reg .b32 	%f<2>;
	.reg .b64 	%rd<5>;

	ld.param.u64 	%rd1, [_Z6kernelPfi_param_0];
	ld.param.u32 	%r3, [_Z6kernelPfi_param_1];
	mov.u32 	%r1, %ctaid.x;
	mov.u32 	%r4, %ntid.x;
	mov.u32 	%r5, %tid.x;
	mad.lo.s32 	%r2, %r1, %r4, %r5;
	setp.ge.s32 	%p1, %r2, %r3;
	@%p1 bra 	$L__BB1_2;
	cvta.to.global.u64 	%rd2, %rd1;
	cvt.rn.f32.u32 	%f1, %r1;
	mul.wide.s32 	%rd3, %r2, 4;
	add.s64 	%rd4, %rd2, %rd3;
	st.global.f32 	[%rd4], %f1;
$L__BB1_2:
	ret;

}
	// .globl	_Z16kernel_intrinsicPfii
.visible .entry _Z16kernel_intrinsicPfii(
	.param .u64 .ptr .align 1 _Z16kernel_intrinsicPfii_param_0,
	.param .u32 _Z16kernel_intrinsicPfii_param_1,
	.param .u32 _Z16kernel_intrinsicPfii_param_2
)
{
	.reg .pred 	%p<7>;
	.reg .b32 	%r<17>;
	.reg .b32 	%f<18>;
	.reg .b64 	%rd<5>;

	ld.param.u64 	%rd2, [_Z16kernel_intrinsicPfii_param_0];
	ld.param.u32 	%r10, [_Z16kernel_intrinsicPfii_param_1];
	ld.param.u32 	%r9, [_Z16kernel_intrinsicPfii_param_2];
	mov.u32 	%r11, %ctaid.x;
	mov.u32 	%r12, %ntid.x;
	mov.u32 	%r13, %tid.x;
	mad.lo.s32 	%r1, %r11, %r12, %r13;
	setp.ge.s32 	%p1, %r1, %r10;
	@%p1 bra 	$L__BB2_9;
	cvta.to.global.u64 	%rd3, %rd2;
	mul.wide.s32 	%rd4, %r1, 4;
	add.s64 	%rd1, %rd3, %rd4;
	ld.global.f32 	%f17, [%rd1];
	setp.lt.s32 	%p2, %r9, 1;
	@%p2 bra 	$L__BB2_8;
	and.b32  	%r2, %r9, 3;
	setp.lt.u32 	%p3, %r9, 4;
	@%p3 bra 	$L__BB2_5;
	and.b32  	%r14, %r9, 2147483644;
	neg.s32 	%r15, %r14;
$L__BB2_4:
	sin.approx.f32 	%f10, %f17;
	sin.approx.f32 	%f11, %f10;
	sin.approx.f32 	%f12, %f11;
	sin.approx.f32 	%f17, %f12;
	add.s32 	%r15, %r15, 4;
	setp.ne.s32 	%p4, %r15, 0;
	@%p4 bra 	$L__BB2_4;
$L__BB2_5:
	setp.eq.s32 	%p5, %r2, 0;
	@%p5 bra 	$L__BB2_8;
	neg.s32 	%r16, %r2;
$L__BB2_7:
	.pragma "nounroll";
	sin.approx.f32 	%f17, %f17;
	add.s32 	%r16, %r16, 1;
	setp.ne.s32 	%p6, %r16, 0;
	@%p6 bra 	$L__BB2_7;
$L__BB2_8:
	st.global.f32 	[%rd1], %f17;
$L__BB2_9:
	ret;

}
	// .globl	_Z13kernel_singlePfii
.visible .entry _Z13kernel_singlePfii(
	.param .u64 .ptr .align 1 _Z13kernel_singlePfii_param_0,
	.param .u32 _Z13kernel_singlePfii_param_1,
	.param .u32 _Z13kernel_singlePfii_param_2
)
{
	.local .align 4 .b8 	__local_depot3[28];
	.reg .b64 	%SP;
	.reg .b64 	%SPL;
	.reg .pred 	%p<12>;
	.reg .b32 	%r<50>;
	.reg .b32 	%f<32>;
	.reg .b64 	%rd<25>;
	.reg .b64 	%fd<3>;

	mov.u64 	%SPL, __local_depot3;
	ld.param.u64 	%rd10, [_Z13kernel_singlePfii_param_0];
	ld.param.u32 	%r19, [_Z13kernel_singlePfii_param_1];
	ld.param.u32 	%r18, [_Z13kernel_singlePfii_param_2];
	add.u64 	%rd1, %SPL, 0;
	mov.u32 	%r20, %ctaid.x;
	mov.u32 	%r21, %ntid.x;
	mov.u32 	%r22, %tid.x;
	mad.lo.s32 	%r1, %r20, %r21, %r22;
	setp.ge.s32 	%p1, %r1, %r19;
	@%p1 bra 	$L__BB3_13;
	cvta.to.global.u64 	%rd12, %rd10;
	mul.wide.s32 	%rd13, %r1, 4;
	add.s64 	%rd2, %rd12, %rd13;
	ld.global.f32 	%f31, [%rd2];
	setp.lt.s32 	%p2, %r18, 1;
	@%p2 bra 	$L__BB3_12;
	mov.b32 	%r45, 0;
	mov.u64 	%rd14, __cudart_i2opi_f;
$L__BB3_3:
	mul.f32 	%f10, %f31, 0f3F22F983;
	cvt.rni.s32.f32 	%r49, %f10;
	cvt.rn.f32.s32 	%f11, %r49;
	fma.rn.f32 	%f12, %f11, 0fBFC90FDA, %f31;
	fma.rn.f32 	%f13, %f11, 0fB3A22168, %f12;
	fma.rn.f32 	%f30, %f11, 0fA7C234C5, %f13;
	abs.f32 	%f4, %f31;
	setp.ltu.f32 	%p3, %f4, 0f47CE4780;
	@%p3 bra 	$L__BB3_11;
	setp.neu.f32 	%p4, %f4, 0f7F800000;
	@%p4 bra 	$L__BB3_6;
	mov.f32 	%f16, 0f00000000;
	mul.rn.f32 	%f30, %f31, %f16;
	mov.b32 	%r49, 0;
	bra.uni 	$L__BB3_11;
$L__BB3_6:
	mov.b32 	%r4, %f31;
	shl.b32 	%r25, %r4, 8;
	or.b32  	%r5, %r25, -2147483648;
	mov.b64 	%rd24, 0;
	mov.b32 	%r46, 0;
	mov.u64 	%rd22, %rd14;
	mov.u64 	%rd23, %rd1;
$L__BB3_7:
	.pragma "nounroll";
	ld.global.nc.u32 	%r26, [%rd22];
	mad.wide.u32 	%rd16, %r26, %r5, %rd24;
	shr.u64 	%rd24, %rd16, 32;
	st.local.u32 	[%rd23], %rd16;
	add.s32 	%r46, %r46, 1;
	add.s64 	%rd23, %rd23, 4;
	add.s64 	%rd22, %rd22, 4;
	setp.ne.s32 	%p5, %r46, 6;
	@%p5 bra 	$L__BB3_7;
	shr.u32 	%r27, %r4, 23;
	st.local.u32 	[%rd1+24], %rd24;
	and.b32  	%r8, %r27, 31;
	and.b32  	%r28, %r27, 224;
	add.s32 	%r29, %r28, -128;
	shr.u32 	%r30, %r29, 5;
	mul.wide.u32 	%rd17, %r30, 4;
	sub.s64 	%rd9, %rd1, %rd17;
	ld.local.u32 	%r47, [%rd9+24];
	ld.local.u32 	%r48, [%rd9+20];
	setp.eq.s32 	%p6, %r8, 0;
	@%p6 bra 	$L__BB3_10;
	shf.l.wrap.b32 	%r47, %r48, %r47, %r8;
	ld.local.u32 	%r31, [%rd9+16];
	shf.l.wrap.b32 	%r48, %r31, %r48, %r8;
$L__BB3_10:
	shr.u32 	%r32, %r47, 30;
	shf.l.wrap.b32 	%r33, %r48, %r47, 2;
	shl.b32 	%r34, %r48, 2;
	shr.u32 	%r35, %r33, 31;
	add.s32 	%r36, %r35, %r32;
	neg.s32 	%r37, %r36;
	setp.lt.s32 	%p7, %r4, 0;
	selp.b32 	%r49, %r37, %r36, %p7;
	xor.b32  	%r38, %r33, %r4;
	shr.s32 	%r39, %r33, 31;
	xor.b32  	%r40, %r39, %r33;
	xor.b32  	%r41, %r39, %r34;
	cvt.u64.u32 	%rd18, %r40;
	shl.b64 	%rd19, %rd18, 32;
	cvt.u64.u32 	%rd20, %r41;
	or.b64  	%rd21, %rd19, %rd20;
	cvt.rn.f64.s64 	%fd1, %rd21;
	mul.f64 	%fd2, %fd1, 0d3BF921FB54442D19;
	cvt.rn.f32.f64 	%f14, %fd2;
	neg.f32 	%f15, %f14;
	setp.lt.s32 	%p8, %r38, 0;
	selp.f32 	%f30, %f15, %f14, %p8;
$L__BB3_11:
	mul.rn.f32 	%f17, %f30, %f30;
	and.b32  	%r43, %r49, 1;
	setp.eq.b32 	%p9, %r43, 1;
	selp.f32 	%f18, 0f3F800000, %f30, %p9;
	fma.rn.f32 	%f19, %f17, %f18, 0f00000000;
	fma.rn.f32 	%f20, %f17, 0f37CBAC00, 0fBAB607ED;
	selp.f32 	%f21, %f20, 0fB94D4153, %p9;
	selp.f32 	%f22, 0f3D2AAABB, 0f3C0885E4, %p9;
	fma.rn.f32 	%f23, %f21, %f17, %f22;
	selp.f32 	%f24, 0fBEFFFFFF, 0fBE2AAAA8, %p9;
	fma.rn.f32 	%f25, %f23, %f17, %f24;
	fma.rn.f32 	%f26, %f25, %f19, %f18;
	and.b32  	%r44, %r49, 2;
	setp.eq.s32 	%p10, %r44, 0;
	mov.f32 	%f27, 0f00000000;
	sub.f32 	%f28, %f27, %f26;
	selp.f32 	%f31, %f26, %f28, %p10;
	add.s32 	%r45, %r45, 1;
	setp.ne.s32 	%p11, %r45, %r18;
	@%p11 bra 	$L__BB3_3;
$L__BB3_12:
	st.global.f32 	[%rd2], %f31;
$L__BB3_13:
	ret;

}
	// .globl	_Z13kernel_doublePdii
.visible .entry _Z13kernel_doublePdii(
	.param .u64 .ptr .align 1 _Z13kernel_doublePdii_param_0,
	.param .u32 _Z13kernel_doublePdii_param_1,
	.param .u32 _Z13kernel_doublePdii_param_2
)
{
	.reg .pred 	%p<27>;
	.reg .b32 	%r<62>;
	.reg .b64 	%rd<25>;
	.reg .b64 	%fd<173>;

	ld.param.u64 	%rd2, [_Z13kernel_doublePdii_param_0];
	ld.param.u32 	%r25, [_Z13kernel_doublePdii_param_1];
	ld.param.u32 	%r24, [_Z13kernel_doublePdii_param_2];
	mov.u32 	%r26, %ctaid.x;
	mov.u32 	%r27, %ntid.x;
	mov.u32 	%r28, %tid.x;
	mad.lo.s32 	%r1, %r26, %r27, %r28;
	setp.ge.s32 	%p1, %r1, %r25;
	@%p1 bra 	$L__BB4_29;
	cvta.to.global.u64 	%rd3, %rd2;
	mul.wide.s32 	%rd4, %r1, 8;
	add.s64 	%rd1, %rd3, %rd4;
	ld.global.f64 	%fd172, [%rd1];
	setp.lt.s32 	%p2, %r24, 1;
	@%p2 bra 	$L__BB4_28;
	and.b32  	%r2, %r24, 3;
	setp.lt.u32 	%p3, %r24, 4;
	@%p3 bra 	$L__BB4_21;
	and.b32  	%r29, %r24, 2147483644;
	neg.s32 	%r55, %r29;
	mov.u64 	%rd7, __cudart_sin_cos_coeffs;
$L__BB4_4:
	abs.f64 	%fd3, %fd172;
	setp.neu.f64 	%p4, %fd3, 0d7FF0000000000000;
	@%p4 bra 	$L__BB4_6;
	mov.f64 	%fd43, 0d0000000000000000;
	mul.rn.f64 	%fd164, %fd172, %fd43;
	mov.b32 	%r56, 0;
	bra.uni 	$L__BB4_8;
$L__BB4_6:
	mul.f64 	%fd38, %fd172, 0d3FE45F306DC9C883;
	cvt.rni.s32.f64 	%r56, %fd38;
	cvt.rn.f64.s32 	%fd39, %r56;
	fma.rn.f64 	%fd40, %fd39, 0dBFF921FB54442D18, %fd172;
	fma.rn.f64 	%fd41, %fd39, 0dBC91A62633145C00, %fd40;
	fma.rn.f64 	%fd164, %fd39, 0dB97B839A252049C0, %fd41;
	setp.ltu.f64 	%p5, %fd3, 0d41E0000000000000;
	@%p5 bra 	$L__BB4_8;
	{ // callseq 0, 0
	.param .b64 param0;
	st.param.f64 	[param0], %fd172;
	.param .align 16 .b8 retval0[16];
	call.uni (retval0), 
	__internal_trig_reduction_slowpathd, 
	(
	param0
	);
	ld.param.f64 	%fd164, [retval0];
	ld.param.b32 	%r56, [retval0+8];
	} // callseq 0
$L__BB4_8:
	shl.b32 	%r32, %r56, 6;
	cvt.u64.u32 	%rd5, %r32;
	and.b64  	%rd6, %rd5, 64;
	add.s64 	%rd8, %rd7, %rd6;
	mul.rn.f64 	%fd44, %fd164, %fd164;
	and.b32  	%r33, %r56, 1;
	setp.eq.b32 	%p6, %r33, 1;
	selp.f64 	%fd45, 0dBDA8FF8320FD8164, 0d3DE5DB65F9785EBA, %p6;
	ld.global.nc.v2.f64 	{%fd46, %fd47}, [%rd8];
	fma.rn.f64 	%fd48, %fd45, %fd44, %fd46;
	fma.rn.f64 	%fd49, %fd48, %fd44, %fd47;
	ld.global.nc.v2.f64 	{%fd50, %fd51}, [%rd8+16];
	fma.rn.f64 	%fd52, %fd49, %fd44, %fd50;
	fma.rn.f64 	%fd53, %fd52, %fd44, %fd51;
	ld.global.nc.v2.f64 	{%fd54, %fd55}, [%rd8+32];
	fma.rn.f64 	%fd56, %fd53, %fd44, %fd54;
	fma.rn.f64 	%fd57, %fd56, %fd44, %fd55;
	fma.rn.f64 	%fd58, %fd57, %fd164, %fd164;
	fma.rn.f64 	%fd59, %fd57, %fd44, 0d3FF0000000000000;
	selp.f64 	%fd60, %fd59, %fd58, %p6;
	and.b32  	%r34, %r56, 2;
	setp.eq.s32 	%p7, %r34, 0;
	mov.f64 	%fd61, 0d0000000000000000;
	sub.f64 	%fd62, %fd61, %fd60;
	selp.f64 	%fd8, %fd60, %fd62, %p7;
	abs.f64 	%fd9, %fd8;
	setp.eq.f64 	%p8, %fd9, 0d7FF0000000000000;
	@%p8 bra 	$L__BB4_11;
	mul.f64 	%fd63, %fd8, 0d3FE45F306DC9C883;
	cvt.rni.s32.f64 	%r57, %fd63;
	cvt.rn.f64.s32 	%fd64, %r57;
	fma.rn.f64 	%fd65, %fd64, 0dBFF921FB54442D18, %fd8;
	fma.rn.f64 	%fd66, %fd64, 0dBC91A62633145C00, %fd65;
	fma.rn.f64 	%fd165, %fd64, 0dB97B839A252049C0, %fd66;
	setp.ltu.f64 	%p9, %fd9, 0d41E0000000000000;
	@%p9 bra 	$L__BB4_12;
	{ // callseq 1, 0
	.param .b64 param0;
	st.param.f64 	[param0], %fd8;
	.param .align 16 .b8 retval0[16];
	call.uni (retval0), 
	__internal_trig_reduction_slowpathd, 
	(
	param0
	);
	ld.param.f64 	%fd165, [retval0];
	ld.param.b32 	%r57, [retval0+8];
	} // callseq 1
	bra.uni 	$L__BB4_12;
$L__BB4_11:
	mov.f64 	%fd68, 0d0000000000000000;
	mul.rn.f64 	%fd165, %fd8, %fd68;
	mov.b32 	%r57, 0;
$L__BB4_12:
	shl.b32 	%r37, %r57, 6;
	cvt.u64.u32 	%rd9, %r37;
	and.b64  	%rd10, %rd9, 64;
	add.s64 	%rd12, %rd7, %rd10;
	mul.rn.f64 	%fd69, %fd165, %fd165;
	and.b32  	%r38, %r57, 1;
	setp.eq.b32 	%p10, %r38, 1;
	selp.f64 	%fd70, 0dBDA8FF8320FD8164, 0d3DE5DB65F9785EBA, %p10;
	ld.global.nc.v2.f64 	{%fd71, %fd72}, [%rd12];
	fma.rn.f64 	%fd73, %fd70, %fd69, %fd71;
	fma.rn.f64 	%fd74, %fd73, %fd69, %fd72;
	ld.global.nc.v2.f64 	{%fd75, %fd76}, [%rd12+16];
	fma.rn.f64 	%fd77, %fd74, %fd69, %fd75;
	fma.rn.f64 	%fd78, %fd77, %fd69, %fd76;
	ld.global.nc.v2.f64 	{%fd79, %fd80}, [%rd12+32];
	fma.rn.f64 	%fd81, %fd78, %fd69, %fd79;
	fma.rn.f64 	%fd82, %fd81, %fd69, %fd80;
	fma.rn.f64 	%fd83, %fd82, %fd165, %fd165;
	fma.rn.f64 	%fd84, %fd82, %fd69, 0d3FF0000000000000;
	selp.f64 	%fd85, %fd84, %fd83, %p10;
	and.b32  	%r39, %r57, 2;
	setp.eq.s32 	%p11, %r39, 0;
	mov.f64 	%fd86, 0d0000000000000000;
	sub.f64 	%fd87, %fd86, %fd85;
	selp.f64 	%fd14, %fd85, %fd87, %p11;
	abs.f64 	%fd15, %fd14;
	setp.eq.f64 	%p12, %fd15, 0d7FF0000000000000;
	@%p12 bra 	$L__BB4_15;
	mul.f64 	%fd88, %fd14, 0d3FE45F306DC9C883;
	cvt.rni.s32.f64 	%r58, %fd88;
	cvt.rn.f64.s32 	%fd89, %r58;
	fma.rn.f64 	%fd90, %fd89, 0dBFF921FB54442D18, %fd14;
	fma.rn.f64 	%fd91, %fd89, 0dBC91A62633145C00, %fd90;
	fma.rn.f64 	%fd166, %fd89, 0dB97B839A252049C0, %fd91;
	setp.ltu.f64 	%p13, %fd15, 0d41E0000000000000;
	@%p13 bra 	$L__BB4_16;
	{ // callseq 2, 0
	.param .b64 param0;
	st.param.f64 	[param0], %fd14;
	.param .align 16 .b8 retval0[16];
	call.uni (retval0), 
	__internal_trig_reduction_slowpathd, 
	(
	param0
	);
	ld.param.f64 	%fd166, [retval0];
	ld.param.b32 	%r58, [retval0+8];
	} // callseq 2
	bra.uni 	$L__BB4_16;
$L__BB4_15:
	mov.f64 	%fd93, 0d0000000000000000;
	mul.rn.f64 	%fd166, %fd14, %fd93;
	mov.b32 	%r58, 0;
$L__BB4_16:
	shl.b32 	%r42, %r58, 6;
	cvt.u64.u32 	%rd13, %r42;
	and.b64  	%rd14, %rd13, 64;
	add.s64 	%rd16, %rd7, %rd14;
	mul.rn.f64 	%fd94, %fd166, %fd166;
	and.b32  	%r43, %r58, 1;
	setp.eq.b32 	%p14, %r43, 1;
	selp.f64 	%fd95, 0dBDA8FF8320FD8164, 0d3DE5DB65F9785EBA, %p14;
	ld.global.nc.v2.f64 	{%fd96, %fd97}, [%rd16];
	fma.rn.f64 	%fd98, %fd95, %fd94, %fd96;
	fma.rn.f64 	%fd99, %fd98, %fd94, %fd97;
	ld.global.nc.v2.f64 	{%fd100, %fd101}, [%rd16+16];
	fma.rn.f64 	%fd102, %fd99, %fd94, %fd100;
	fma.rn.f64 	%fd103, %fd102, %fd94, %fd101;
	ld.global.nc.v2.f64 	{%fd104, %fd105}, [%rd16+32];
	fma.rn.f64 	%fd106, %fd103, %fd94, %fd104;
	fma.rn.f64 	%fd107, %fd106, %fd94, %fd105;
	fma.rn.f64 	%fd108, %fd107, %fd166, %fd166;
	fma.rn.f64 	%fd109, %fd107, %fd94, 0d3FF0000000000000;
	selp.f64 	%fd110, %fd109, %fd108, %p14;
	and.b32  	%r44, %r58, 2;
	setp.eq.s32 	%p15, %r44, 0;
	mov.f64 	%fd111, 0d0000000000000000;
	sub.f64 	%fd112, %fd111, %fd110;
	selp.f64 	%fd20, %fd110, %fd112, %p15;
	abs.f64 	%fd21, %fd20;
	setp.eq.f64 	%p16, %fd21, 0d7FF0000000000000;
	@%p16 bra 	$L__BB4_19;
	mul.f64 	%fd113, %fd20, 0d3FE45F306DC9C883;
	cvt.rni.s32.f64 	%r59, %fd113;
	cvt.rn.f64.s32 	%fd114, %r59;
	fma.rn.f64 	%fd115, %fd114, 0dBFF921FB54442D18, %fd20;
	fma.rn.f64 	%fd116, %fd114, 0dBC91A62633145C00, %fd115;
	fma.rn.f64 	%fd167, %fd114, 0dB97B839A252049C0, %fd116;
	setp.ltu.f64 	%p17, %fd21, 0d41E0000000000000;
	@%p17 bra 	$L__BB4_20;
	{ // callseq 3, 0
	.param .b64 param0;
	st.param.f64 	[param0], %fd20;
	.param .align 16 .b8 retval0[16];
	call.uni (retval0), 
	__internal_trig_reduction_slowpathd, 
	(
	param0
	);
	ld.param.f64 	%fd167, [retval0];
	ld.param.b32 	%r59, [retval0+8];
	} // callseq 3
	bra.uni 	$L__BB4_20;
$L__BB4_19:
	mov.f64 	%fd118, 0d0000000000000000;
	mul.rn.f64 	%fd167, %fd20, %fd118;
	mov.b32 	%r59, 0;
$L__BB4_20:
	shl.b32 	%r47, %r59, 6;
	cvt.u64.u32 	%rd17, %r47;
	and.b64  	%rd18, %rd17, 64;
	add.s64 	%rd20, %rd7, %rd18;
	mul.rn.f64 	%fd119, %fd167, %fd167;
	and.b32  	%r48, %r59, 1;
	setp.eq.b32 	%p18, %r48, 1;
	selp.f64 	%fd120, 0dBDA8FF8320FD8164, 0d3DE5DB65F9785EBA, %p18;
	ld.global.nc.v2.f64 	{%fd121, %fd122}, [%rd20];
	fma.rn.f64 	%fd123, %fd120, %fd119, %fd121;
	fma.rn.f64 	%fd124, %fd123, %fd119, %fd122;
	ld.global.nc.v2.f64 	{%fd125, %fd126}, [%rd20+16];
	fma.rn.f64 	%fd127, %fd124, %fd119, %fd125;
	fma.rn.f64 	%fd128, %fd127, %fd119, %fd126;
	ld.global.nc.v2.f64 	{%fd129, %fd130}, [%rd20+32];
	fma.rn.f64 	%fd131, %fd128, %fd119, %fd129;
	fma.rn.f64 	%fd132, %fd131, %fd119, %fd130;
	fma.rn.f64 	%fd133, %fd132, %fd167, %fd167;
	fma.rn.f64 	%fd134, %fd132, %fd119, 0d3FF0000000000000;
	selp.f64 	%fd135, %fd134, %fd133, %p18;
	and.b32  	%r49, %r59, 2;
	setp.eq.s32 	%p19, %r49, 0;
	mov.f64 	%fd136, 0d0000000000000000;
	sub.f64 	%fd137, %fd136, %fd135;
	selp.f64 	%fd172, %fd135, %fd137, %p19;
	add.s32 	%r55, %r55, 4;
	setp.ne.s32 	%p20, %r55, 0;
	@%p20 bra 	$L__BB4_4;
$L__BB4_21:
	setp.eq.s32 	%p21, %r2, 0;
	@%p21 bra 	$L__BB4_28;
	neg.s32 	%r60, %r2;
	mov.u64 	%rd23, __cudart_sin_cos_coeffs;
$L__BB4_23:
	.pragma "nounroll";
	abs.f64 	%fd30, %fd172;
	setp.eq.f64 	%p22, %fd30, 0d7FF0000000000000;
	@%p22 bra 	$L__BB4_26;
	mul.f64 	%fd138, %fd172, 0d3FE45F306DC9C883;
	cvt.rni.s32.f64 	%r61, %fd138;
	cvt.rn.f64.s32 	%fd139, %r61;
	fma.rn.f64 	%fd140, %fd139, 0dBFF921FB54442D18, %fd172;
	fma.rn.f64 	%fd141, %fd139, 0dBC91A62633145C00, %fd140;
	fma.rn.f64 	%fd171, %fd139, 0dB97B839A252049C0, %fd141;
	setp.ltu.f64 	%p23, %fd30, 0d41E0000000000000;
	@%p23 bra 	$L__BB4_27;
	{ // callseq 4, 0
	.param .b64 param0;
	st.param.f64 	[param0], %fd172;
	.param .align 16 .b8 retval0[16];
	call.uni (retval0), 
	__internal_trig_reduction_slowpathd, 
	(
	param0
	);
	ld.param.f64 	%fd171, [retval0];
	ld.param.b32 	%r61, [retval0+8];
	} // callseq 4
	bra.uni 	$L__BB4_27;
$L__BB4_26:
	mov.f64 	%fd143, 0d0000000000000000;
	mul.rn.f64 	%fd171, %fd172, %fd143;
	mov.b32 	%r61, 0;
$L__BB4_27:
	shl.b32 	%r52, %r61, 6;
	cvt.u64.u32 	%rd21, %r52;
	and.b64  	%rd22, %rd21, 64;
	add.s64 	%rd24, %rd23, %rd22;
	mul.rn.f64 	%fd144, %fd171, %fd171;
	and.b32  	%r53, %r61, 1;
	setp.eq.b32 	%p24, %r53, 1;
	selp.f64 	%fd145, 0dBDA8FF8320FD8164, 0d3DE5DB65F9785EBA, %p24;
	ld.global.nc.v2.f64 	{%fd146, %fd147}, [%rd24];
	fma.rn.f64 	%fd148, %fd145, %fd144, %fd146;
	fma.rn.f64 	%fd149, %fd148, %fd144, %fd147;
	ld.global.nc.v2.f64 	{%fd150, %fd151}, [%rd24+16];
	fma.rn.f64 	%fd152, %fd149, %fd144, %fd150;
	fma.rn.f64 	%fd153, %fd152, %fd144, %fd151;
	ld.global.nc.v2.f64 	{%fd154, %fd155}, [%rd24+32];
	fma.rn.f64 	%fd156, %fd153, %fd144, %fd154;
	fma.rn.f64 	%fd157, %fd156, %fd144, %fd155;
	fma.rn.f64 	%fd158, %fd157, %fd171, %fd171;
	fma.rn.f64 	%fd159, %fd157, %fd144, 0d3FF0000000000000;
	selp.f64 	%fd160, %fd159, %fd158, %p24;
	and.b32  	%r54, %r61, 2;
	setp.eq.s32 	%p25, %r54, 0;
	mov.f64 	%fd161, 0d0000000000000000;
	sub.f64 	%fd162, %fd161, %fd160;
	selp.f64 	%fd172, %fd160, %fd162, %p25;
	add.s32 	%r60, %r60, 1;
	setp.ne.s32 	%p26, %r60, 0;
	@%p26 bra 	$L__BB4_23;
$L__BB4_28:
	st.global.f64 	[%rd1], %fd172;
$L__BB4_29:
	ret;

}
.func  (.param .align 16 .b8 func_retval0[16]) __internal_trig_reduction_slowpathd(
	.param .b64 __internal_trig_reduction_slowpathd_param_0
)
{
	.local .align 8 .b8 	__local_depot5[40];
	.reg .b64 	%SP;
	.reg .b64 	%SPL;
	.reg .pred 	%p<10>;
	.reg .b32 	%r<47>;
	.reg .b64 	%rd<74>;
	.reg .b64 	%fd<5>;

	mov.u64 	%SPL, __local_depot5;
	ld.param.f64 	%fd4, [__internal_trig_reduction_slowpathd_param_0];
	add.u64 	%rd1, %SPL, 0;
	{
	.reg .b32 %temp; 
	mov.b64 	{%temp, %r1}, %fd4;
	}
	shr.u32 	%r2, %r1, 20;
	and.b32  	%r3, %r2, 2047;
	setp.eq.s32 	%p1, %r3, 2047;
	mov.b32 	%r46, 0;
	@%p1 bra 	$L__BB5_9;
	add.s32 	%r20, %r3, -1024;
	mov.b64 	%rd20, %fd4;
	shl.b64 	%rd2, %rd20, 11;
	shr.u32 	%r4, %r20, 6;
	sub.s32 	%r45, 15, %r4;
	sub.s32 	%r21, 19, %r4;
	setp.lt.u32 	%p2, %r20, 128;
	selp.b32 	%r6, 18, %r21, %p2;
	setp.ge.s32 	%p3, %r45, %r6;
	mov.b64 	%rd70, 0;
	@%p3 bra 	$L__BB5_4;
	add.s32 	%r23, %r6, %r4;
	neg.s32 	%r43, %r23;
	or.b64  	%rd3, %rd2, -9223372036854775808;
	mov.b64 	%rd70, 0;
	mov.b32 	%r42, 0;
	mov.u64 	%rd25, __cudart_i2opi_d;
	mov.u32 	%r44, %r45;
$L__BB5_3:
	.pragma "nounroll";
	mul.wide.s32 	%rd22, %r42, 8;
	add.s64 	%rd23, %rd1, %rd22;
	mul.wide.s32 	%rd24, %r44, 8;
	add.s64 	%rd26, %rd25, %rd24;
	ld.global.nc.u64 	%rd27, [%rd26];
	{
	.reg .u32 %r0, %r1, %r2, %r3, %alo, %ahi, %blo, %bhi, %clo, %chi;
	mov.b64 	{%alo,%ahi}, %rd27;
	mov.b64 	{%blo,%bhi}, %rd3;
	mov.b64 	{%clo,%chi}, %rd70;
	mad.lo.cc.u32 	%r0, %alo, %blo, %clo;
	madc.hi.cc.u32 	%r1, %alo, %blo, %chi;
	madc.hi.u32 	%r2, %alo, %bhi, 0;
	mad.lo.cc.u32 	%r1, %alo, %bhi, %r1;
	madc.hi.cc.u32 	%r2, %ahi, %blo, %r2;
	madc.hi.u32 	%r3, %ahi, %bhi, 0;
	mad.lo.cc.u32 	%r1, %ahi, %blo, %r1;
	madc.lo.cc.u32 	%r2, %ahi, %bhi, %r2;
	addc.u32 	%r3, %r3, 0;
	mov.b64 	%rd28, {%r0,%r1};
	mov.b64 	%rd70, {%r2,%r3};
	}
	st.local.u64 	[%rd23], %rd28;
	add.s32 	%r44, %r44, 1;
	add.s32 	%r43, %r43, 1;
	add.s32 	%r42, %r42, 1;
	setp.ne.s32 	%p4, %r43, -15;
	mov.u32 	%r45, %r6;
	@%p4 bra 	$L__BB5_3;
$L__BB5_4:
	cvt.s64.s32 	%rd29, %r45;
	cvt.u64.u32 	%rd30, %r4;
	add.s64 	%rd31, %rd30, %rd29;
	shl.b64 	%rd32, %rd31, 3;
	add.s64 	%rd33, %rd1, %rd32;
	st.local.u64 	[%rd33+-120], %rd70;
	and.b32  	%r15, %r2, 63;
	ld.local.u64 	%rd72, [%rd1+16];
	ld.local.u64 	%rd71, [%rd1+24];
	setp.eq.s32 	%p5, %r15, 0;
	@%p5 bra 	$L__BB5_6;
	shl.b64 	%rd34, %rd71, %r15;
	shr.u64 	%rd35, %rd72, 1;
	xor.b32  	%r24, %r15, 63;
	shr.u64 	%rd36, %rd35, %r24;
	or.b64  	%rd71, %rd34, %rd36;
	ld.local.u64 	%rd37, [%rd1+8];
	shl.b64 	%rd38, %rd72, %r15;
	shr.u64 	%rd39, %rd37, 1;
	shr.u64 	%rd40, %rd39, %r24;
	or.b64  	%rd72, %rd38, %rd40;
$L__BB5_6:
	and.b32  	%r25, %r1, -2147483648;
	shr.u64 	%rd41, %rd71, 62;
	cvt.u32.u64 	%r26, %rd41;
	mov.b64 	{%r27, %r28}, %rd71;
	mov.b64 	{%r29, %r30}, %rd72;
	shf.l.wrap.b32 	%r31, %r30, %r27, 2;
	shf.l.wrap.b32 	%r32, %r27, %r28, 2;
	mov.b64 	%rd42, {%r31, %r32};
	shl.b64 	%rd43, %rd72, 2;
	shr.u64 	%rd44, %rd42, 63;
	cvt.u32.u64 	%r33, %rd44;
	add.s32 	%r34, %r33, %r26;
	setp.eq.s32 	%p6, %r25, 0;
	neg.s32 	%r35, %r34;
	selp.b32 	%r46, %r34, %r35, %p6;
	setp.gt.s64 	%p7, %rd42, -1;
	mov.b64 	%rd45, 0;
	{
	.reg .u32 %r0, %r1, %r2, %r3, %a0, %a1, %a2, %a3, %b0, %b1, %b2, %b3;
	mov.b64 	{%a0,%a1}, %rd45;
	mov.b64 	{%a2,%a3}, %rd45;
	mov.b64 	{%b0,%b1}, %rd43;
	mov.b64 	{%b2,%b3}, %rd42;
	sub.cc.u32 	%r0, %a0, %b0;
	subc.cc.u32 	%r1, %a1, %b1;
	subc.cc.u32 	%r2, %a2, %b2;
	subc.u32 	%r3, %a3, %b3;
	mov.b64 	%rd46, {%r0,%r1};
	mov.b64 	%rd47, {%r2,%r3};
	}
	xor.b32  	%r36, %r25, -2147483648;
	selp.b64 	%rd73, %rd42, %rd47, %p7;
	selp.b64 	%rd14, %rd43, %rd46, %p7;
	selp.b32 	%r17, %r25, %r36, %p7;
	clz.b64 	%r37, %rd73;
	cvt.u64.u32 	%rd15, %r37;
	setp.eq.s32 	%p8, %r37, 0;
	@%p8 bra 	$L__BB5_8;
	cvt.u32.u64 	%r38, %rd15;
	and.b32  	%r39, %r38, 63;
	shl.b64 	%rd48, %rd73, %r39;
	shr.u64 	%rd49, %rd14, 1;
	not.b32 	%r40, %r38;
	and.b32  	%r41, %r40, 63;
	shr.u64 	%rd50, %rd49, %r41;
	or.b64  	%rd73, %rd48, %rd50;
$L__BB5_8:
	mov.b64 	%rd51, -3958705157555305931;
	{
	.reg .u32 %r0, %r1, %r2, %r3, %alo, %ahi, %blo, %bhi;
	mov.b64 	{%alo,%ahi}, %rd73;
	mov.b64 	{%blo,%bhi}, %rd51;
	mul.lo.u32 	%r0, %alo, %blo;
	mul.hi.u32 	%r1, %alo, %blo;
	mad.lo.cc.u32 	%r1, %alo, %bhi, %r1;
	madc.hi.u32 	%r2, %alo, %bhi, 0;
	mad.lo.cc.u32 	%r1, %ahi, %blo, %r1;
	madc.hi.cc.u32 	%r2, %ahi, %blo, %r2;
	madc.hi.u32 	%r3, %ahi, %bhi, 0;
	mad.lo.cc.u32 	%r2, %ahi, %bhi, %r2;
	addc.u32 	%r3, %r3, 0;
	mov.b64 	%rd52, {%r0,%r1};
	mov.b64 	%rd53, {%r2,%r3};
	}
	setp.gt.s64 	%p9, %rd53, 0;
	{
	.reg .u32 %r0, %r1, %r2, %r3, %a0, %a1, %a2, %a3, %b0, %b1, %b2, %b3;
	mov.b64 	{%a0,%a1}, %rd52;
	mov.b64 	{%a2,%a3}, %rd53;
	mov.b64 	{%b0,%b1}, %rd52;
	mov.b64 	{%b2,%b3}, %rd53;
	add.cc.u32 	%r0, %a0, %b0;
	addc.cc.u32 	%r1, %a1, %b1;
	addc.cc.u32 	%r2, %a2, %b2;
	addc.u32 	%r3, %a3, %b3;
	mov.b64 	%rd54, {%r0,%r1};
	mov.b64 	%rd55, {%r2,%r3};
	}
	selp.b64 	%rd56, %rd55, %rd53, %p9;
	selp.s64 	%rd57, -1, 0, %p9;
	sub.s64 	%rd58, %rd57, %rd15;
	cvt.u64.u32 	%rd59, %r17;
	shl.b64 	%rd60, %rd59, 32;
	add.s64 	%rd61, %rd56, 1;
	shr.u64 	%rd62, %rd61, 10;
	add.s64 	%rd63, %rd62, 1;
	shr.u64 	%rd64, %rd63, 1;
	shl.b64 	%rd65, %rd58, 52;
	add.s64 	%rd66, %rd65, %rd64;
	add.s64 	%rd67, %rd66, 4602678819172646912;
	or.b64  	%rd68, %rd67, %rd60;
	mov.b64 	%fd4, %rd68;
$L__BB5_9:
	st.param.f64 	[func_retval0], %fd4;
	st.param.b32 	[func_retval0+8], %r46;
	ret;

}


// ===== COMPILED SASS (sm_100) =====

	.target	sm_100

	.elftype	@"ET_EXEC"


//--------------------- .note.nv.tkinfo           --------------------------
	.section	.note.nv.tkinfo,"",@"SHT_NOTE"
	.sectionflags	@"SHF_NOTE_NV_TKINFO"
	.tkinfo
        /*0018*/ 	.word	0x00000002
        /*0030*/ 	.string	""
        /*0030*/ 	.string	"ptxas"
        /*0030*/ 	.string	"Cuda compilation tools, release 13.0, V13.0.88"
        /*0030*/ 	.string	"Build cuda_13.0.r13.0/compiler.36424714_0"
        /*0030*/ 	.string	"-arch sm_100 -m 64 "



//--------------------- .note.nv.cuinfo           --------------------------
	.section	.note.nv.cuinfo,"",@"SHT_NOTE"
	.sectionflags	@"SHF_NOTE_NV_CUINFO"
        /*0018*/ 	.short	0x0002
        /*001a*/ 	.short	0x0064
        /*001c*/ 	.short	0x0082
	.zero		2


//--------------------- .nv.info                  --------------------------
	.section	.nv.info,"",@"SHT_CUDA_INFO"
	.align	4


	//----- nvinfo : EIATTR_REGCOUNT
	.align		4
        /*0000*/ 	.byte	0x04, 0x2f
        /*0002*/ 	.short	(.L_4 - .L_3)
	.align		4
.L_3:
        /*0004*/ 	.word	index@(_Z6squarePfi)
        /*0008*/ 	.word	0x00000008


	//----- nvinfo : EIATTR_FRAME_SIZE
	.align		4
.L_4:
        /*000c*/ 	.byte	0x04, 0x11
        /*000e*/ 	.short	(.L_6 - .L_5)
	.align		4
.L_5:
        /*0010*/ 	.word	index@(_Z6squarePfi)
        /*0014*/ 	.word	0x00000000


	//----- nvinfo : EIATTR_REGCOUNT
	.align		4
.L_6:
        /*0018*/ 	.byte	0x04, 0x2f
        /*001a*/ 	.short	(.L_8 - .L_7)
	.align		4
.L_7:
        /*001c*/ 	.word	index@(_Z6kernelPfi)
        /*0020*/ 	.word	0x0000000a


	//----- nvinfo : EIATTR_FRAME_SIZE
	.align		4
.L_8:
        /*0024*/ 	.byte	0x04, 0x11
        /*0026*/ 	.short	(.L_10 - .L_9)
	.align		4
.L_9:
        /*0028*/ 	.word	index@(_Z6kernelPfi)
        /*002c*/ 	.word	0x00000000


	//----- nvinfo : EIATTR_REGCOUNT
	.align		4
.L_10:
        /*0030*/ 	.byte	0x04, 0x2f
        /*0032*/ 	.short	(.L_12 - .L_11)
	.align		4
.L_11:
        /*0034*/ 	.word	index@(_Z16kernel_intrinsicPfii)
        /*0038*/ 	.word	0x0000000d


	//----- nvinfo : EIATTR_FRAME_SIZE
	.align		4
.L_12:
        /*003c*/ 	.byte	0x04, 0x11
        /*003e*/ 	.short	(.L_14 - .L_13)
	.align		4
.L_13:
        /*0040*/ 	.word	index@(_Z16kernel_intrinsicPfii)
        /*0044*/ 	.word	0x00000000


	//----- nvinfo : EIATTR_REGCOUNT
	.align		4
.L_14:
        /*0048*/ 	.byte	0x04, 0x2f
        /*004a*/ 	.short	(.L_16 - .L_15)
	.align		4
.L_15:
        /*004c*/ 	.word	index@(_Z13kernel_singlePfii)
        /*0050*/ 	.word	0x00000013


	//----- nvinfo : EIATTR_FRAME_SIZE
	.align		4
.L_16:
        /*0054*/ 	.byte	0x04, 0x11
        /*0056*/ 	.short	(.L_18 - .L_17)
	.align		4
.L_17:
        /*0058*/ 	.word	index@(_Z13kernel_singlePfii)
        /*005c*/ 	.word	0x00000000


	//----- nvinfo : EIATTR_REGCOUNT
	.align		4
.L_18:
        /*0060*/ 	.byte	0x04, 0x2f
        /*0062*/ 	.short	(.L_20 - .L_19)
	.align		4
.L_19:
        /*0064*/ 	.word	index@(_Z13kernel_doublePdii)
        /*0068*/ 	.word	0x0000001c


	//----- nvinfo : EIATTR_FRAME_SIZE
	.align		4
.L_20:
        /*006c*/ 	.byte	0x04, 0x11
        /*006e*/ 	.short	(.L_22 - .L_21)
	.align		4
.L_21:
        /*0070*/ 	.word	index@($_Z13kernel_doublePdii$__internal_trig_reduction_slowpathd)
        /*0074*/ 	.word	0x00000028


	//----- nvinfo : EIATTR_FRAME_SIZE
	.align		4
.L_22:
        /*0078*/ 	.byte	0x04, 0x11
        /*007a*/ 	.short	(.L_24 - .L_23)
	.align		4
.L_23:
        /*007c*/ 	.word	index@(_Z13kernel_doublePdii)
        /*0080*/ 	.word	0x00000028


	//----- nvinfo : EIATTR_MIN_STACK_SIZE
	.align		4
.L_24:
        /*0084*/ 	.byte	0x04, 0x12
        /*0086*/ 	.short	(.L_26 - .L_25)
	.align		4
.L_25:
        /*0088*/ 	.word	index@(_Z13kernel_doublePdii)
        /*008c*/ 	.word	0x00000028


	//----- nvinfo : EIATTR_MIN_STACK_SIZE
	.align		4
.L_26:
        /*0090*/ 	.byte	0x04, 0x12
        /*0092*/ 	.short	(.L_28 - .L_27)
	.align		4
.L_27:
        /*0094*/ 	.word	index@(_Z13kernel_singlePfii)
        /*0098*/ 	.word	0x00000000


	//----- nvinfo : EIATTR_MIN_STACK_SIZE
	.align		4
.L_28:
        /*009c*/ 	.byte	0x04, 0x12
        /*009e*/ 	.short	(.L_30 - .L_29)
	.align		4
.L_29:
        /*00a0*/ 	.word	index@(_Z16kernel_intrinsicPfii)
        /*00a4*/ 	.word	0x00000000


	//----- nvinfo : EIATTR_MIN_STACK_SIZE
	.align		4
.L_30:
        /*00a8*/ 	.byte	0x04, 0x12
        /*00aa*/ 	.short	(.L_32 - .L_31)
	.align		4
.L_31:
        /*00ac*/ 	.word	index@(_Z6kernelPfi)
        /*00b0*/ 	.word	0x00000000


	//----- nvinfo : EIATTR_MIN_STACK_SIZE
	.align		4
.L_32:
        /*00b4*/ 	.byte	0x04, 0x12
        /*00b6*/ 	.short	(.L_34 - .L_33)
	.align		4
.L_33:
        /*00b8*/ 	.word	index@(_Z6squarePfi)
        /*00bc*/ 	.word	0x00000000
.L_34:


//--------------------- .nv.compat                --------------------------
	.section	.nv.compat,"",@"SHT_CUDA_COMPAT_INFO"
	.align	4
        /*0000*/ 	.byte	0x02, 0x09, 0x00, 0x00, 0x02, 0x02, 0x01, 0x00, 0x02, 0x05, 0x05, 0x00, 0x03, 0x07, 0x01, 0x01
        /*0010*/ 	.byte	0x02, 0x03, 0x00, 0x00, 0x02, 0x06, 0x01, 0x00, 0x04, 0x0b, 0x08, 0x00, 0x01, 0x00, 0x00, 0x00
        /*0020*/ 	.byte	0x00, 0x00, 0x00, 0x00


//--------------------- .nv.info._Z13kernel_doublePdii --------------------------
	.section	.nv.info._Z13kernel_doublePdii,"",@"SHT_CUDA_INFO"
	.sectionflags	@""
	.align	4


	//----- nvinfo : EIATTR_CUDA_API_VERSION
	.align		4
        /*0000*/ 	.byte	0x04, 0x37
        /*0002*/ 	.short	(.L_36 - .L_35)
.L_35:
        /*0004*/ 	.word	0x00000082


	//----- nvinfo : EIATTR_KPARAM_INFO
	.align		4
.L_36:
        /*0008*/ 	.byte	0x04, 0x17
        /*000a*/ 	.short	(.L_38 - .L_37)
.L_37:
        /*000c*/ 	.word	0x00000000
        /*0010*/ 	.short	0x0002
        /*0012*/ 	.short	0x000c
        /*0014*/ 	.byte	0x00, 0xf0, 0x11, 0x00


	//----- nvinfo : EIATTR_KPARAM_INFO
	.align		4
.L_38:
        /*0018*/ 	.byte	0x04, 0x17
        /*001a*/ 	.short	(.L_40 - .L_39)
.L_39:
        /*001c*/ 	.word	0x00000000
        /*0020*/ 	.short	0x0001
        /*0022*/ 	.short	0x0008
        /*0024*/ 	.byte	0x00, 0xf0, 0x11, 0x00


	//----- nvinfo : EIATTR_KPARAM_INFO
	.align		4
.L_40:
        /*0028*/ 	.byte	0x04, 0x17
        /*002a*/ 	.short	(.L_42 - .L_41)
.L_41:
        /*002c*/ 	.word	0x00000000
        /*0030*/ 	.short	0x0000
        /*0032*/ 	.short	0x0000
        /*0034*/ 	.byte	0x00, 0xf5, 0x21, 0x00


	//----- nvinfo : EIATTR_SPARSE_MMA_MASK
	.align		4
.L_42:
        /*0038*/ 	.byte	0x03, 0x50
        /*003a*/ 	.short	0x0000


	//----- nvinfo : EIATTR_MAXREG_COUNT
	.align		4
        /*003c*/ 	.byte	0x03, 0x1b
        /*003e*/ 	.short	0x00ff


	//----- nvinfo : EIATTR_MERCURY_ISA_VERSION
	.align		4
        /*0040*/ 	.byte	0x03, 0x5f
        /*0042*/ 	.short	0x0101


	//----- nvinfo : EIATTR_VRC_CTA_INIT_COUNT
	.align		4
        /*0044*/ 	.byte	0x02, 0x4a
	.zero		1
	.zero		1


	//----- nvinfo : EIATTR_EXIT_INSTR_OFFSETS
	.align		4
        /*0048*/ 	.byte	0x04, 0x1c
        /*004a*/ 	.short	(.L_44 - .L_43)


	//   ....[0]....
.L_43:
        /*004c*/ 	.word	0x00000080


	//   ....[1]....
        /*0050*/ 	.word	0x000012d0


	//----- nvinfo : EIATTR_CRS_STACK_SIZE
	.align		4
.L_44:
        /*0054*/ 	.byte	0x04, 0x1e
        /*0056*/ 	.short	(.L_46 - .L_45)
.L_45:
        /*0058*/ 	.word	0x00000000


	//----- nvinfo : EIATTR_CBANK_PARAM_SIZE
	.align		4
.L_46:
        /*005c*/ 	.byte	0x03, 0x19
        /*005e*/ 	.short	0x0010


	//----- nvinfo : EIATTR_PARAM_CBANK
	.align		4
        /*0060*/ 	.byte	0x04, 0x0a
        /*0062*/ 	.short	(.L_48 - .L_47)
	.align		4
.L_47:
        /*0064*/ 	.word	index@(.nv.constant0._Z13kernel_doublePdii)
        /*0068*/ 	.short	0x0380
        /*006a*/ 	.short	0x0010


	//----- nvinfo : EIATTR_SW_WAR
	.align		4
.L_48:
        /*006c*/ 	.byte	0x04, 0x36
        /*006e*/ 	.short	(.L_50 - .L_49)
.L_49:
        /*0070*/ 	.word	0x00000008
.L_50:


//--------------------- .nv.info._Z13kernel_singlePfii --------------------------
	.section	.nv.info._Z13kernel_singlePfii,"",@"SHT_CUDA_INFO"
	.sectionflags	@""
	.align	4


	//----- nvinfo : EIATTR_CUDA_API_VERSION
	.align		4
        /*0000*/ 	.byte	0x04, 0x37
        /*0002*/ 	.short	(.L_52 - .L_51)
.L_51:
        /*0004*/ 	.word	0x00000082


	//----- nvinfo : EIATTR_KPARAM_INFO
	.align		4
.L_52:
        /*0008*/ 	.byte	0x04, 0x17
        /*000a*/ 	.short	(.L_54 - .L_53)
.L_53:
        /*000c*/ 	.word	0x00000000
        /*0010*/ 	.short	0x0002
        /*0012*/ 	.short	0x000c
        /*0014*/ 	.byte	0x00, 0xf0, 0x11, 0x00


	//----- nvinfo : EIATTR_KPARAM_INFO
	.align		4
.L_54:
        /*0018*/ 	.byte	0x04, 0x17
        /*001a*/ 	.short	(.L_56 - .L_55)
.L_55:
        /*001c*/ 	.word	0x00000000
        /*0020*/ 	.short	0x0001
        /*0022*/ 	.short	0x0008
        /*0024*/ 	.byte	0x00, 0xf0, 0x11, 0x00


	//----- nvinfo : EIATTR_KPARAM_INFO
	.align		4
.L_56:
        /*0028*/ 	.byte	0x04, 0x17
        /*002a*/ 	.short	(.L_58 - .L_57)
.L_57:
        /*002c*/ 	.word	0x00000000
        /*0030*/ 	.short	0x0000
        /*0032*/ 	.short	0x0000
        /*0034*/ 	.byte	0x00, 0xf5, 0x21, 0x00


	//----- nvinfo : EIATTR_SPARSE_MMA_MASK
	.align		4
.L_58:
        /*0038*/ 	.byte	0x03, 0x50
        /*003a*/ 	.short	0x0000


	//----- nvinfo : EIATTR_MAXREG_COUNT
	.align		4
        /*003c*/ 	.byte	0x03, 0x1b
        /*003e*/ 	.short	0x00ff


	//----- nvinfo : EIATTR_MERCURY_ISA_VERSION
	.align		4
        /*0040*/ 	.byte	0x03, 0x5f
        /*0042*/ 	.short	0x0101


	//----- nvinfo : EIATTR_VRC_CTA_INIT_COUNT
	.align		4
        /*0044*/ 	.byte	0x02, 0x4a
	.zero		1
	.zero		1


	//----- nvinfo : EIATTR_EXIT_INSTR_OFFSETS
	.align		4
        /*0048*/ 	.byte	0x04, 0x1c
        /*004a*/ 	.short	(.L_60 - .L_59)


	//   ....[0]....
.L_59:
        /*004c*/ 	.word	0x00000070


	//   ....[1]....
        /*0050*/ 	.word	0x00000900


	//----- nvinfo : EIATTR_CRS_STACK_SIZE
	.align		4
.L_60:
        /*0054*/ 	.byte	0x04, 0x1e
        /*0056*/ 	.short	(.L_62 - .L_61)
.L_61:
        /*0058*/ 	.word	0x00000000


	//----- nvinfo : EIATTR_CBANK_PARAM_SIZE
	.align		4
.L_62:
        /*005c*/ 	.byte	0x03, 0x19
        /*005e*/ 	.short	0x0010


	//----- nvinfo : EIATTR_PARAM_CBANK
	.align		4
        /*0060*/ 	.byte	0x04, 0x0a
        /*0062*/ 	.short	(.L_64 - .L_63)
	.align		4
.L_63:
        /*0064*/ 	.word	index@(.nv.constant0._Z13kernel_singlePfii)
        /*0068*/ 	.short	0x0380
        /*006a*/ 	.short	0x0010


	//----- nvinfo : EIATTR_SW_WAR
	.align		4
.L_64:
        /*006c*/ 	.byte	0x04, 0x36
        /*006e*/ 	.short	(.L_66 - .L_65)
.L_65:
        /*0070*/ 	.word	0x00000008
.L_66:


//--------------------- .nv.info._Z16kernel_intrinsicPfii --------------------------
	.section	.nv.info._Z16kernel_intrinsicPfii,"",@"SHT_CUDA_INFO"
	.sectionflags	@""
	.align	4


	//----- nvinfo : EIATTR_CUDA_API_VERSION
	.align		4
        /*0000*/ 	.byte	0x04, 0x37
        /*0002*/ 	.short	(.L_68 - .L_67)
.L_67:
        /*0004*/ 	.word	0x00000082


	//----- nvinfo : EIATTR_KPARAM_INFO
	.align		4
.L_68:
        /*0008*/ 	.byte	0x04, 0x17
        /*000a*/ 	.short	(.L_70 - .L_69)
.L_69:
        /*000c*/ 	.word	0x00000000
        /*0010*/ 	.short	0x0002
        /*0012*/ 	.short	0x000c
        /*0014*/ 	.byte	0x00, 0xf0, 0x11, 0x00


	//----- nvinfo : EIATTR_KPARAM_INFO
	.align		4
.L_70:
        /*0018*/ 	.byte	0x04, 0x17
        /*001a*/ 	.short	(.L_72 - .L_71)
.L_71:
        /*001c*/ 	.word	0x00000000
        /*0020*/ 	.short	0x0001
        /*0022*/ 	.short	0x0008
        /*0024*/ 	.byte	0x00, 0xf0, 0x11, 0x00


	//----- nvinfo : EIATTR_KPARAM_INFO
	.align		4
.L_72:
        /*0028*/ 	.byte	0x04, 0x17
        /*002a*/ 	.short	(.L_74 - .L_73)
.L_73:
        /*002c*/ 	.word	0x00000000
        /*0030*/ 	.short	0x0000
        /*0032*/ 	.short	0x0000
        /*0034*/ 	.byte	0x00, 0xf5, 0x21, 0x00


	//----- nvinfo : EIATTR_SPARSE_MMA_MASK
	.align		4
.L_74:
        /*0038*/ 	.byte	0x03, 0x50
        /*003a*/ 	.short	0x0000


	//----- nvinfo : EIATTR_MAXREG_COUNT
	.align		4
        /*003c*/ 	.byte	0x03, 0x1b
        /*003e*/ 	.short	0x00ff


	//----- nvinfo : EIATTR_MERCURY_ISA_VERSION
	.align		4
        /*0040*/ 	.byte	0x03, 0x5f
        /*0042*/ 	.short	0x0101


	//----- nvinfo : EIATTR_VRC_CTA_INIT_COUNT
	.align		4
        /*0044*/ 	.byte	0x02, 0x4a
	.zero		1
	.zero		1


	//----- nvinfo : EIATTR_EXIT_INSTR_OFFSETS
	.align		4
        /*0048*/ 	.byte	0x04, 0x1c
        /*004a*/ 	.short	(.L_76 - .L_75)


	//   ....[0]....
.L_75:
        /*004c*/ 	.word	0x00000070


	//   ....[1]....
        /*0050*/ 	.word	0x00000690


	//----- nvinfo : EIATTR_CBANK_PARAM_SIZE
	.align		4
.L_76:
        /*0054*/ 	.byte	0x03, 0x19
        /*0056*/ 	.short	0x0010


	//----- nvinfo : EIATTR_PARAM_CBANK
	.align		4
        /*0058*/ 	.byte	0x04, 0x0a
        /*005a*/ 	.short	(.L_78 - .L_77)
	.align		4
.L_77:
        /*005c*/ 	.word	index@(.nv.constant0._Z16kernel_intrinsicPfii)
        /*0060*/ 	.short	0x0380
        /*0062*/ 	.short	0x0010


	//----- nvinfo : EIATTR_SW_WAR
	.align		4
.L_78:
        /*0064*/ 	.byte	0x04, 0x36
        /*0066*/ 	.short	(.L_80 - .L_79)
.L_79:
        /*0068*/ 	.word	0x00000008
.L_80:


//--------------------- .nv.info._Z6kernelPfi     --------------------------
	.section	.nv.info._Z6kernelPfi,"",@"SHT_CUDA_INFO"
	.sectionflags	@""
	.align	4


	//----- nvinfo : EIATTR_CUDA_API_VERSION
	.align		4
        /*0000*/ 	.byte	0x04, 0x37
        /*0002*/ 	.short	(.L_82 - .L_81)
.L_81:
        /*0004*/ 	.word	0x00000082


	//----- nvinfo : EIATTR_KPARAM_INFO
	.align		4
.L_82:
        /*0008*/ 	.byte	0x04, 0x17
        /*000a*/ 	.short	(.L_84 - .L_83)
.L_83:
        /*000c*/ 	.word	0x00000000
        /*0010*/ 	.short	0x0001
        /*0012*/ 	.short	0x0008
        /*0014*/ 	.byte	0x00, 0xf0, 0x11, 0x00


	//----- nvinfo : EIATTR_KPARAM_INFO
	.align		4
.L_84:
        /*0018*/ 	.byte	0x04, 0x17
        /*001a*/ 	.short	(.L_86 - .L_85)
.L_85:
        /*001c*/ 	.word	0x00000000
        /*0020*/ 	.short	0x0000
        /*0022*/ 	.short	0x0000
        /*0024*/ 	.byte	0x00, 0xf5, 0x21, 0x00


	//----- nvinfo : EIATTR_SPARSE_MMA_MASK
	.align		4
.L_86:
        /*0028*/ 	.byte	0x03, 0x50
        /*002a*/ 	.short	0x0000


	//----- nvinfo : EIATTR_MAXREG_COUNT
	.align		4
        /*002c*/ 	.byte	0x03, 0x1b
        /*002e*/ 	.short	0x00ff


	//----- nvinfo : EIATTR_MERCURY_ISA_VERSION
	.align		4
        /*0030*/ 	.byte	0x03, 0x5f
        /*0032*/ 	.short	0x0101


	//----- nvinfo : EIATTR_VRC_CTA_INIT_COUNT
	.align		4
        /*0034*/ 	.byte	0x02, 0x4a
	.zero		1
	.zero		1


	//----- nvinfo : EIATTR_EXIT_INSTR_OFFSETS
	.align		4
        /*0038*/ 	.byte	0x04, 0x1c
        /*003a*/ 	.short	(.L_88 - .L_87)


	//   ....[0]....
.L_87:
        /*003c*/ 	.word	0x00000070


	//   ....[1]....
        /*0040*/ 	.word	0x000000d0


	//----- nvinfo : EIATTR_CBANK_PARAM_SIZE
	.align		4
.L_88:
        /*0044*/ 	.byte	0x03, 0x19
        /*0046*/ 	.short	0x000c


	//----- nvinfo : EIATTR_PARAM_CBANK
	.align		4
        /*0048*/ 	.byte	0x04, 0x0a
        /*004a*/ 	.short	(.L_90 - .L_89)
	.align		4
.L_89:
        /*004c*/ 	.word	index@(.nv.constant0._Z6kernelPfi)
        /*0050*/ 	.short	0x0380
        /*0052*/ 	.short	0x000c


	//----- nvinfo : EIATTR_SW_WAR
	.align		4
.L_90:
        /*0054*/ 	.byte	0x04, 0x36
        /*0056*/ 	.short	(.L_92 - .L_91)
.L_91:
        /*0058*/ 	.word	0x00000008
.L_92:


//--------------------- .nv.info._Z6squarePfi     --------------------------
	.section	.nv.info._Z6squarePfi,"",@"SHT_CUDA_INFO"
	.sectionflags	@""
	.align	4


	//----- nvinfo : EIATTR_CUDA_API_VERSION
	.align		4
        /*0000*/ 	.byte	0x04, 0x37
        /*0002*/ 	.short	(.L_94 - .L_93)
.L_93:
        /*0004*/ 	.word	0x00000082


	//----- nvinfo : EIATTR_KPARAM_INFO
	.align		4
.L_94:
        /*0008*/ 	.byte	0x04, 0x17
        /*000a*/ 	.short	(.L_96 - .L_95)
.L_95:
        /*000c*/ 	.word	0x00000000
        /*0010*/ 	.short	0x0001
        /*0012*/ 	.short	0x0008
        /*0014*/ 	.byte	0x00, 0xf0, 0x11, 0x00


	//----- nvinfo : EIATTR_KPARAM_INFO
	.align		4
.L_96:
        /*0018*/ 	.byte	0x04, 0x17
        /*001a*/ 	.short	(.L_98 - .L_97)
.L_97:
        /*001c*/ 	.word	0x00000000
        /*0020*/ 	.short	0x0000
        /*0022*/ 	.short	0x0000
        /*0024*/ 	.byte	0x00, 0xf5, 0x21, 0x00


	//----- nvinfo : EIATTR_SPARSE_MMA_MASK
	.align		4
.L_98:
        /*0028*/ 	.byte	0x03, 0x50
        /*002a*/ 	.short	0x0000


	//----- nvinfo : EIATTR_MAXREG_COUNT
	.align		4
        /*002c*/ 	.byte	0x03, 0x1b
        /*002e*/ 	.short	0x00ff


	//----- nvinfo : EIATTR_MERCURY_ISA_VERSION
	.align		4
        /*0030*/ 	.byte	0x03, 0x5f
        /*0032*/ 	.short	0x0101


	//----- nvinfo : EIATTR_VRC_CTA_INIT_COUNT
	.align		4
        /*0034*/ 	.byte	0x02, 0x4a
	.zero		1
	.zero		1


	//----- nvinfo : EIATTR_EXIT_INSTR_OFFSETS
	.align		4
        /*0038*/ 	.byte	0x04, 0x1c
        /*003a*/ 	.short	(.L_100 - .L_99)


	//   ....[0]....
.L_99:
        /*003c*/ 	.word	0x00000070


	//   ....[1]....
        /*0040*/ 	.word	0x000000e0


	//----- nvinfo : EIATTR_CBANK_PARAM_SIZE
	.align		4
.L_100:
        /*0044*/ 	.byte	0x03, 0x19
        /*0046*/ 	.short	0x000c


	//----- nvinfo : EIATTR_PARAM_CBANK
	.align		4
        /*0048*/ 	.byte	0x04, 0x0a
        /*004a*/ 	.short	(.L_102 - .L_101)
	.align		4
.L_101:
        /*004c*/ 	.word	index@(.nv.constant0._Z6squarePfi)
        /*0050*/ 	.short	0x0380
        /*0052*/ 	.short	0x000c


	//----- nvinfo : EIATTR_SW_WAR
	.align		4
.L_102:
        /*0054*/ 	.byte	0x04, 0x36
        /*0056*/ 	.short	(.L_104 - .L_103)
.L_103:
        /*0058*/ 	.word	0x00000008
.L_104:


//--------------------- .nv.callgraph             --------------------------
	.section	.nv.callgraph,"",@"SHT_CUDA_CALLGRAPH"
	.align	4
	.sectionentsize	8
	.align		4
        /*0000*/ 	.word	0x00000000
	.align		4
        /*0004*/ 	.word	0xffffffff
	.align		4
        /*0008*/ 	.word	0x00000000
	.align		4
        /*000c*/ 	.word	0xfffffffe
	.align		4
        /*0010*/ 	.word	0x00000000
	.align		4
        /*0014*/ 	.word	0xfffffffd
	.align		4
        /*0018*/ 	.word	0x00000000
	.align		4
        /*001c*/ 	.word	0xfffffffc


//--------------------- .nv.constant4             --------------------------
	.section	.nv.constant4,"a",@progbits
	.align	8
	.align		8
.nv.constant4:
        /*0000*/ 	.dword	__cudart_i2opi_f
	.align		8
        /*0008*/ 	.dword	__cudart_i2opi_d
	.align		8
        /*0010*/ 	.dword	__cudart_sin_cos_coeffs


//--------------------- .text._Z13kernel_doublePdii --------------------------
	.section	.text._Z13kernel_doublePdii,"ax",@progbits
	.align	128
        .global         _Z13kernel_doublePdii
        .type           _Z13kernel_doublePdii,@function
        .size           _Z13kernel_doublePdii,(.L_x_46 - _Z13kernel_doublePdii)
        .other          _Z13kernel_doublePdii,@"STO_CUDA_ENTRY STV_DEFAULT"
_Z13kernel_doublePdii:
.text._Z13kernel_doublePdii:
[----:B------:R-:W0:Y:S01]  /*0000*/  LDC R1, c[0x0][0x37c] ;  /* 0x0000df00ff017b82 */ /* 0x000e220000000800 */
[----:B------:R-:W1:Y:S07]  /*0010*/  S2R R0, SR_TID.X ;  /* 0x0000000000007919 */ /* 0x000e6e0000002100 */
[----:B------:R-:W1:Y:S01]  /*0020*/  S2UR UR4, SR_CTAID.X ;  /* 0x00000000000479c3 */ /* 0x000e620000002500 */
[----:B------:R-:W2:Y:S01]  /*0030*/  LDCU UR5, c[0x0][0x388] ;  /* 0x00007100ff0577ac */ /* 0x000ea20008000800 */
[----:B0-----:R-:W-:-:S06]  /*0040*/  VIADD R1, R1, 0xffffffd8 ;  /* 0xffffffd801017836 */ /* 0x001fcc0000000000 */
[----:B------:R-:W1:Y:S02]  /*0050*/  LDC R3, c[0x0][0x360] ;  /* 0x0000d800ff037b82 */ /* 0x000e640000000800 */
[----:B-1----:R-:W-:-:S05]  /*0060*/  IMAD R3, R3, UR4, R0 ;  /* 0x0000000403037c24 */ /* 0x002fca000f8e0200 */
[----:B--2---:R-:W-:-:S13]  /*0070*/  ISETP.GE.AND P0, PT, R3, UR5, PT ;  /* 0x0000000503007c0c */ /* 0x004fda000bf06270 */
[----:B------:R-:W-:Y:S05]  /*0080*/  @P0 EXIT ;  /* 0x000000000000094d */ /* 0x000fea0003800000 */
[----:B------:R-:W0:Y:S01]  /*0090*/  LDC.64 R16, c[0x0][0x380] ;  /* 0x0000e000ff107b82 */ /* 0x000e220000000a00 */
[----:B------:R-:W1:Y:S01]  /*00a0*/  LDCU.64 UR6, c[0x0][0x358] ;  /* 0x00006b00ff0677ac */ /* 0x000e620008000a00 */
[----:B------:R-:W2:Y:S01]  /*00b0*/  LDCU UR4, c[0x0][0x38c] ;  /* 0x00007180ff0477ac */ /* 0x000ea20008000800 */
[----:B0-----:R-:W-:-:S05]  /*00c0*/  IMAD.WIDE R16, R3, 0x8, R16 ;  /* 0x0000000803107825 */ /* 0x001fca00078e0210 */
[----:B-1----:R0:W5:Y:S01]  /*00d0*/  LDG.E.64 R18, desc[UR6][R16.64] ;  /* 0x0000000610127981 */ /* 0x002162000c1e1b00 */
[----:B--2---:R-:W-:-:S09]  /*00e0*/  UISETP.GE.AND UP0, UPT, UR4, 0x1, UPT ;  /* 0x000000010400788c */ /* 0x004fd2000bf06270 */
[----:B0-----:R-:W-:Y:S05]  /*00f0*/  BRA.U !UP0, `(.L_x_0) ;  /* 0x0000001108707547 */ /* 0x001fea000b800000 */
[----:B------:R-:W-:Y:S02]  /*0100*/  UISETP.GE.U32.AND UP0, UPT, UR4, 0x4, UPT ;  /* 0x000000040400788c */ /* 0x000fe4000bf06070 */
[----:B------:R-:W-:-:S07]  /*0110*/  ULOP3.LUT UR5, UR4, 0x3, URZ, 0xc0, !UPT ;  /* 0x0000000304057892 */ /* 0x000fce000f8ec0ff */
[----:B------:R-:W-:Y:S05]  /*0120*/  BRA.U !UP0, `(.L_x_1) ;  /* 0x0000000d086c7547 */ /* 0x000fea000b800000 */
[----:B------:R-:W-:Y:S01]  /*0130*/  ULOP3.LUT UR4, UR4, 0x7ffffffc, URZ, 0xc0, !UPT ;  /* 0x7ffffffc04047892 */ /* 0x000fe2000f8ec0ff */
[----:B------:R-:W0:Y:S03]  /*0140*/  LDCU.64 UR10, c[0x4][0x10] ;  /* 0x01000200ff0a77ac */ /* 0x000e260008000a00 */
[----:B------:R-:W-:-:S12]  /*0150*/  UIADD3 UR4, UPT, UPT, -UR4, URZ, URZ ;  /* 0x000000ff04047290 */ /* 0x000fd8000fffe1ff */
.L_x_14:
[----:B-----5:R-:W-:Y:S01]  /*0160*/  DSETP.NEU.AND P0, PT, |R18|, +INF , PT ;  /* 0x7ff000001200742a */ /* 0x020fe20003f0d200 */
[----:B------:R-:W-:-:S13]  /*0170*/  BSSY.RECONVERGENT B0, `(.L_x_2) ;  /* 0x0000016000007945 */ /* 0x000fda0003800200 */
[----:B------:R-:W-:Y:S01]  /*0180*/  @!P0 DMUL R2, RZ, R18 ;  /* 0x00000012ff028228 */ /* 0x000fe20000000000 */
[----:B------:R-:W-:Y:S01]  /*0190*/  @!P0 IMAD.MOV.U32 R0, RZ, RZ, RZ ;  /* 0x000000ffff008224 */ /* 0x000fe200078e00ff */
[----:B------:R-:W-:Y:S09]  /*01a0*/  @!P0 BRA `(.L_x_3) ;  /* 0x0000000000488947 */ /* 0x000ff20003800000 */
[----:B------:R-:W-:Y:S01]  /*01b0*/  UMOV UR8, 0x6dc9c883 ;  /* 0x6dc9c88300087882 */ /* 0x000fe20000000000 */
[----:B------:R-:W-:Y:S01]  /*01c0*/  UMOV UR9, 0x3fe45f30 ;  /* 0x3fe45f3000097882 */ /* 0x000fe20000000000 */
[C---:B------:R-:W-:Y:S02]  /*01d0*/  DSETP.GE.AND P0, PT, |R18|.reuse, 2.14748364800000000000e+09, PT ;  /* 0x41e000001200742a */ /* 0x040fe40003f06200 */
[----:B------:R-:W-:Y:S01]  /*01e0*/  DMUL R4, R18, UR8 ;  /* 0x0000000812047c28 */ /* 0x000fe20008000000 */
[----:B------:R-:W-:Y:S01]  /*01f0*/  UMOV UR8, 0x54442d18 ;  /* 0x54442d1800087882 */ /* 0x000fe20000000000 */
[----:B------:R-:W-:-:S04]  /*0200*/  UMOV UR9, 0x3ff921fb ;  /* 0x3ff921fb00097882 */ /* 0x000fc80000000000 */
[----:B------:R-:W1:Y:S08]  /*0210*/  F2I.F64 R0, R4 ;  /* 0x0000000400007311 */ /* 0x000e700000301100 */
[----:B-1----:R-:W1:Y:S02]  /*0220*/  I2F.F64 R2, R0 ;  /* 0x0000000000027312 */ /* 0x002e640000201c00 */
[----:B-1----:R-:W-:Y:S01]  /*0230*/  DFMA R6, R2, -UR8, R18 ;  /* 0x8000000802067c2b */ /* 0x002fe20008000012 */
[----:B------:R-:W-:Y:S01]  /*0240*/  UMOV UR8, 0x33145c00 ;  /* 0x33145c0000087882 */ /* 0x000fe20000000000 */
[----:B------:R-:W-:-:S06]  /*0250*/  UMOV UR9, 0x3c91a626 ;  /* 0x3c91a62600097882 */ /* 0x000fcc0000000000 */
[----:B------:R-:W-:Y:S01]  /*0260*/  DFMA R6, R2, -UR8, R6 ;  /* 0x8000000802067c2b */ /* 0x000fe20008000006 */
[----:B------:R-:W-:Y:S01]  /*0270*/  UMOV UR8, 0x252049c0 ;  /* 0x252049c000087882 */ /* 0x000fe20000000000 */
[----:B------:R-:W-:-:S06]  /*0280*/  UMOV UR9, 0x397b839a ;  /* 0x397b839a00097882 */ /* 0x000fcc0000000000 */
[----:B------:R-:W-:Y:S01]  /*0290*/  DFMA R2, R2, -UR8, R6 ;  /* 0x8000000802027c2b */ /* 0x000fe20008000006 */
[----:B------:R-:W-:Y:S10]  /*02a0*/  @!P0 BRA `(.L_x_3) ;  /* 0x0000000000088947 */ /* 0x000ff40003800000 */
[----:B------:R-:W-:-:S07]  /*02b0*/  MOV R10, 0x2d0 ;  /* 0x000002d0000a7802 */ /* 0x000fce0000000f00 */
[----:B0-----:R-:W-:Y:S05]  /*02c0*/  CALL.REL.NOINC `($_Z13kernel_doublePdii$__internal_trig_reduction_slowpathd) ;  /* 0x0000001000047944 */ /* 0x001fea0003c00000 */
.L_x_3:
[----:B0-----:R-:W-:Y:S05]  /*02d0*/  BSYNC.RECONVERGENT B0 ;  /* 0x0000000000007941 */ /* 0x001fea0003800200 */
.L_x_2:
[----:B------:R-:W-:-:S05]  /*02e0*/  IMAD.SHL.U32 R4, R0, 0x40, RZ ;  /* 0x0000004000047824 */ /* 0x000fca00078e00ff */
[----:B------:R-:W-:-:S04]  /*02f0*/  LOP3.LUT R4, R4, 0x40, RZ, 0xc0, !PT ;  /* 0x0000004004047812 */ /* 0x000fc800078ec0ff */
[----:B------:R-:W-:-:S05]  /*0300*/  IADD3 R20, P0, PT, R4, UR10, RZ ;  /* 0x0000000a04147c10 */ /* 0x000fca000ff1e0ff */
[----:B------:R-:W-:-:S05]  /*0310*/  IMAD.X R21, RZ, RZ, UR11, P0 ;  /* 0x0000000bff157e24 */ /* 0x000fca00080e06ff */
[----:B------:R-:W2:Y:S04]  /*0320*/  LDG.E.128.CONSTANT R12, desc[UR6][R20.64] ;  /* 0x00000006140c7981 */ /* 0x000ea8000c1e9d00 */
[----:B------:R-:W3:Y:S04]  /*0330*/  LDG.E.128.CONSTANT R8, desc[UR6][R20.64+0x10] ;  /* 0x0000100614087981 */ /* 0x000ee8000c1e9d00 */
[----:B------:R-:W4:Y:S01]  /*0340*/  LDG.E.128.CONSTANT R4, desc[UR6][R20.64+0x20] ;  /* 0x0000200614047981 */ /* 0x000f22000c1e9d00 */
[----:B------:R-:W-:Y:S01]  /*0350*/  LOP3.LUT R18, R0, 0x1, RZ, 0xc0, !PT ;  /* 0x0000000100127812 */ /* 0x000fe200078ec0ff */
[----:B------:R-:W-:Y:S01]  /*0360*/  IMAD.MOV.U32 R22, RZ, RZ, 0x20fd8164 ;  /* 0x20fd8164ff167424 */ /* 0x000fe200078e00ff */
[----:B------:R-:W-:Y:S01]  /*0370*/  BSSY.RECONVERGENT B0, `(.L_x_4) ;  /* 0x000002b000007945 */ /* 0x000fe20003800200 */
[----:B------:R-:W-:Y:S01]  /*0380*/  IMAD.MOV.U32 R23, RZ, RZ, 0x3da8ff83 ;  /* 0x3da8ff83ff177424 */ /* 0x000fe200078e00ff */
[----:B------:R-:W-:Y:S01]  /*0390*/  ISETP.NE.U32.AND P0, PT, R18, 0x1, PT ;  /* 0x000000011200780c */ /* 0x000fe20003f05070 */
[----:B------:R-:W-:-:S03]  /*03a0*/  DMUL R18, R2, R2 ;  /* 0x0000000202127228 */ /* 0x000fc60000000000 */
[----:B------:R-:W-:Y:S02]  /*03b0*/  FSEL R22, R22, -8.06006814911005101289e+34, !P0 ;  /* 0xf9785eba16167808 */ /* 0x000fe40004000000 */
[----:B------:R-:W-:-:S06]  /*03c0*/  FSEL R23, -R23, 0.11223486810922622681, !P0 ;  /* 0x3de5db6517177808 */ /* 0x000fcc0004000100 */
[----:B--2---:R-:W-:-:S08]  /*03d0*/  DFMA R12, R18, R22, R12 ;  /* 0x00000016120c722b */ /* 0x004fd0000000000c */
[----:B------:R-:W-:-:S08]  /*03e0*/  DFMA R12, R18, R12, R14 ;  /* 0x0000000c120c722b */ /* 0x000fd0000000000e */
[----:B---3--:R-:W-:-:S08]  /*03f0*/  DFMA R8, R18, R12, R8 ;  /* 0x0000000c1208722b */ /* 0x008fd00000000008 */
[----:B------:R-:W-:-:S08]  /*0400*/  DFMA R8, R18, R8, R10 ;  /* 0x000000081208722b */ /* 0x000fd0000000000a */
[----:B----4-:R-:W-:-:S08]  /*0410*/  DFMA R4, R18, R8, R4 ;  /* 0x000000081204722b */ /* 0x010fd00000000004 */
[----:B------:R-:W-:-:S08]  /*0420*/  DFMA R4, R18, R4, R6 ;  /* 0x000000041204722b */ /* 0x000fd00000000006 */
[----:B------:R-:W-:Y:S02]  /*0430*/  DFMA R2, R4, R2, R2 ;  /* 0x000000020402722b */ /* 0x000fe40000000002 */
[----:B------:R-:W-:-:S10]  /*0440*/  DFMA R4, R18, R4, 1 ;  /* 0x3ff000001204742b */ /* 0x000fd40000000004 */
[----:B------:R-:W-:Y:S02]  /*0450*/  FSEL R4, R4, R2, !P0 ;  /* 0x0000000204047208 */ /* 0x000fe40004000000 */
[----:B------:R-:W-:Y:S02]  /*0460*/  FSEL R5, R5, R3, !P0 ;  /* 0x0000000305057208 */ /* 0x000fe40004000000 */
[----:B------:R-:W-:-:S04]  /*0470*/  LOP3.LUT P0, RZ, R0, 0x2, RZ, 0xc0, !PT ;  /* 0x0000000200ff7812 */ /* 0x000fc8000780c0ff */
[----:B------:R-:W-:-:S10]  /*0480*/  DADD R2, RZ, -R4 ;  /* 0x00000000ff027229 */ /* 0x000fd40000000804 */
[----:B------:R-:W-:Y:S02]  /*0490*/  FSEL R18, R4, R2, !P0 ;  /* 0x0000000204127208 */ /* 0x000fe40004000000 */
[----:B------:R-:W-:-:S06]  /*04a0*/  FSEL R19, R5, R3, !P0 ;  /* 0x0000000305137208 */ /* 0x000fcc0004000000 */
[----:B------:R-:W-:-:S14]  /*04b0*/  DSETP.NEU.AND P0, PT, |R18|, +INF , PT ;  /* 0x7ff000001200742a */ /* 0x000fdc0003f0d200 */
[----:B------:R-:W-:Y:S05]  /*04c0*/  @!P0 BRA `(.L_x_5) ;  /* 0x00000000004c8947 */ /* 0x000fea0003800000 */
[----:B------:R-:W-:Y:S01]  /*04d0*/  UMOV UR8, 0x6dc9c883 ;  /* 0x6dc9c88300087882 */ /* 0x000fe20000000000 */
[----:B------:R-:W-:Y:S01]  /*04e0*/  UMOV UR9, 0x3fe45f30 ;  /* 0x3fe45f3000097882 */ /* 0x000fe20000000000 */
[C---:B------:R-:W-:Y:S02]  /*04f0*/  DSETP.GE.AND P0, PT, |R18|.reuse, 2.14748364800000000000e+09, PT ;  /* 0x41e000001200742a */ /* 0x040fe40003f06200 */
[----:B------:R-:W-:Y:S01]  /*0500*/  DMUL R4, R18, UR8 ;  /* 0x0000000812047c28 */ /* 0x000fe20008000000 */
[----:B------:R-:W-:Y:S01]  /*0510*/  UMOV UR8, 0x54442d18 ;  /* 0x54442d1800087882 */ /* 0x000fe20000000000 */
[----:B------:R-:W-:-:S04]  /*0520*/  UMOV UR9, 0x3ff921fb ;  /* 0x3ff921fb00097882 */ /* 0x000fc80000000000 */
[----:B------:R-:W0:Y:S08]  /*0530*/  F2I.F64 R0, R4 ;  /* 0x0000000400007311 */ /* 0x000e300000301100 */
[----:B0-----:R-:W0:Y:S02]  /*0540*/  I2F.F64 R2, R0 ;  /* 0x0000000000027312 */ /* 0x001e240000201c00 */
[----:B0-----:R-:W-:Y:S01]  /*0550*/  DFMA R6, R2, -UR8, R18 ;  /* 0x8000000802067c2b */ /* 0x001fe20008000012 */
        /* <DEDUP_REMOVED lines=8> */
[----:B------:R-:W-:Y:S05]  /*05e0*/  CALL.REL.NOINC `($_Z13kernel_doublePdii$__internal_trig_reduction_slowpathd) ;  /* 0x0000000c003c7944 */ /* 0x000fea0003c00000 */
[----:B------:R-:W-:Y:S05]  /*05f0*/  BRA `(.L_x_6) ;  /* 0x0000000000087947 */ /* 0x000fea0003800000 */
.L_x_5:
[----:B------:R-:W-:Y:S01]  /*0600*/  DMUL R2, RZ, R18 ;  /* 0x00000012ff027228 */ /* 0x000fe20000000000 */
[----:B------:R-:W-:-:S10]  /*0610*/  IMAD.MOV.U32 R0, RZ, RZ, RZ ;  /* 0x000000ffff007224 */ /* 0x000fd400078e00ff */
.L_x_6:
[----:B------:R-:W-:Y:S05]  /*0620*/  BSYNC.RECONVERGENT B0 ;  /* 0x0000000000007941 */ /* 0x000fea0003800200 */
.L_x_4:
        /* <DEDUP_REMOVED lines=50> */
.L_x_8:
[----:B------:R-:W-:Y:S01]  /*0950*/  DMUL R2, RZ, R18 ;  /* 0x00000012ff027228 */ /* 0x000fe20000000000 */
[----:B------:R-:W-:-:S10]  /*0960*/  IMAD.MOV.U32 R0, RZ, RZ, RZ ;  /* 0x000000ffff007224 */ /* 0x000fd400078e00ff */
.L_x_9:
[----:B------:R-:W-:Y:S05]  /*0970*/  BSYNC.RECONVERGENT B0 ;  /* 0x0000000000007941 */ /* 0x000fea0003800200 */
.L_x_7:
        /* <DEDUP_REMOVED lines=47> */
[----:B------:R-:W-:Y:S01]  /*0c70*/  BSSY.RECONVERGENT B1, `(.L_x_13) ;  /* 0x0000003000017945 */ /* 0x000fe20003800200 */
[----:B------:R-:W-:-:S07]  /*0c80*/  MOV R10, 0xca0 ;  /* 0x00000ca0000a7802 */ /* 0x000fce0000000f00 */
[----:B------:R-:W-:Y:S05]  /*0c90*/  CALL.REL.NOINC `($_Z13kernel_doublePdii$__internal_trig_reduction_slowpathd) ;  /* 0x0000000400907944 */ /* 0x000fea0003c00000 */
[----:B------:R-:W-:Y:S05]  /*0ca0*/  BSYNC.RECONVERGENT B1 ;  /* 0x0000000000017941 */ /* 0x000fea0003800200 */
.L_x_13:
[----:B------:R-:W-:Y:S05]  /*0cb0*/  BRA `(.L_x_12) ;  /* 0x0000000000087947 */ /* 0x000fea0003800000 */
.L_x_11:
[----:B------:R-:W-:Y:S01]  /*0cc0*/  DMUL R2, RZ, R18 ;  /* 0x00000012ff027228 */ /* 0x000fe20000000000 */
[----:B------:R-:W-:-:S10]  /*0cd0*/  IMAD.MOV.U32 R0, RZ, RZ, RZ ;  /* 0x000000ffff007224 */ /* 0x000fd400078e00ff */
.L_x_12:
[----:B------:R-:W-:Y:S05]  /*0ce0*/  BSYNC.RECONVERGENT B0 ;  /* 0x0000000000007941 */ /* 0x000fea0003800200 */
.L_x_10:
        /* <DEDUP_REMOVED lines=9> */
[----:B------:R-:W-:Y:S01]  /*0d80*/  UIADD3 UR4, UPT, UPT, UR4, 0x4, URZ ;  /* 0x0000000404047890 */ /* 0x000fe2000fffe0ff */
[----:B------:R-:W-:Y:S01]  /*0d90*/  IMAD.MOV.U32 R23, RZ, RZ, 0x3da8ff83 ;  /* 0x3da8ff83ff177424 */ /* 0x000fe200078e00ff */
[----:B------:R-:W-:Y:S01]  /*0da0*/  ISETP.NE.U32.AND P0, PT, R18, 0x1, PT ;  /* 0x000000011200780c */ /* 0x000fe20003f05070 */
[----:B------:R-:W-:Y:S01]  /*0db0*/  DMUL R18, R2, R2 ;  /* 0x0000000202127228 */ /* 0x000fe20000000000 */
[----:B------:R-:W-:-:S02]  /*0dc0*/  UISETP.NE.AND UP0, UPT, UR4, URZ, UPT ;  /* 0x000000ff0400728c */ /* 0x000fc4000bf05270 */
        /* <DEDUP_REMOVED lines=15> */
[----:B------:R-:W-:Y:S01]  /*0ec0*/  FSEL R19, R5, R3, !P0 ;  /* 0x0000000305137208 */ /* 0x000fe20004000000 */
[----:B------:R-:W-:Y:S06]  /*0ed0*/  BRA.U UP0, `(.L_x_14) ;  /* 0xfffffff100a07547 */ /* 0x000fec000b83ffff */
.L_x_1:
[----:B------:R-:W-:-:S09]  /*0ee0*/  UISETP.NE.AND UP0, UPT, UR5, URZ, UPT ;  /* 0x000000ff0500728c */ /* 0x000fd2000bf05270 */
[----:B------:R-:W-:Y:S05]  /*0ef0*/  BRA.U !UP0, `(.L_x_0) ;  /* 0x0000000108f07547 */ /* 0x000fea000b800000 */
[----:B------:R-:W0:Y:S01]  /*0f00*/  LDCU.64 UR10, c[0x4][0x10] ;  /* 0x01000200ff0a77ac */ /* 0x000e220008000a00 */
[----:B------:R-:W-:-:S12]  /*0f10*/  UIADD3 UR4, UPT, UPT, -UR5, URZ, URZ ;  /* 0x000000ff05047290 */ /* 0x000fd8000fffe1ff */
.L_x_19:
[----:B-----5:R-:W-:Y:S01]  /*0f20*/  DSETP.NEU.AND P0, PT, |R18|, +INF , PT ;  /* 0x7ff000001200742a */ /* 0x020fe20003f0d200 */
[----:B------:R-:W-:-:S13]  /*0f30*/  BSSY.RECONVERGENT B0, `(.L_x_15) ;  /* 0x0000019000007945 */ /* 0x000fda0003800200 */
[----:B------:R-:W-:Y:S05]  /*0f40*/  @!P0 BRA `(.L_x_16) ;  /* 0x0000000000548947 */ /* 0x000fea0003800000 */
        /* <DEDUP_REMOVED lines=18> */
[----:B0-----:R-:W-:Y:S05]  /*1070*/  CALL.REL.NOINC `($_Z13kernel_doublePdii$__internal_trig_reduction_slowpathd) ;  /* 0x0000000000987944 */ /* 0x001fea0003c00000 */
[----:B------:R-:W-:Y:S05]  /*1080*/  BSYNC.RECONVERGENT B1 ;  /* 0x0000000000017941 */ /* 0x000fea0003800200 */
.L_x_18:
[----:B------:R-:W-:Y:S05]  /*1090*/  BRA `(.L_x_17) ;  /* 0x0000000000087947 */ /* 0x000fea0003800000 */
.L_x_16:
[----:B------:R-:W-:Y:S01]  /*10a0*/  DMUL R2, RZ, R18 ;  /* 0x00000012ff027228 */ /* 0x000fe20000000000 */
[----:B------:R-:W-:-:S10]  /*10b0*/  IMAD.MOV.U32 R0, RZ, RZ, RZ ;  /* 0x000000ffff007224 */ /* 0x000fd400078e00ff */
.L_x_17:
[----:B0-----:R-:W-:Y:S05]  /*10c0*/  BSYNC.RECONVERGENT B0 ;  /* 0x0000000000007941 */ /* 0x001fea0003800200 */
.L_x_15:
        /* <DEDUP_REMOVED lines=31> */
.L_x_0:
[----:B-----5:R-:W-:Y:S01]  /*12c0*/  STG.E.64 desc[UR6][R16.64], R18 ;  /* 0x0000001210007986 */ /* 0x020fe2000c101b06 */
[----:B------:R-:W-:Y:S05]  /*12d0*/  EXIT ;  /* 0x000000000000794d */ /* 0x000fea0003800000 */
        .type           $_Z13kernel_doublePdii$__internal_trig_reduction_slowpathd,@function
        .size           $_Z13kernel_doublePdii$__internal_trig_reduction_slowpathd,(.L_x_46 - $_Z13kernel_doublePdii$__internal_trig_reduction_slowpathd)
$_Z13kernel_doublePdii$__internal_trig_reduction_slowpathd:
[----:B------:R-:W-:Y:S01]  /*12e0*/  SHF.R.U32.HI R0, RZ, 0x14, R19 ;  /* 0x00000014ff007819 */ /* 0x000fe20000011613 */
[----:B------:R-:W-:-:S03]  /*12f0*/  IMAD.MOV.U32 R4, RZ, RZ, RZ ;  /* 0x000000ffff047224 */ /* 0x000fc600078e00ff */
[----:B------:R-:W-:-:S04]  /*1300*/  LOP3.LUT R2, R0, 0x7ff, RZ, 0xc0, !PT ;  /* 0x000007ff00027812 */ /* 0x000fc800078ec0ff */
[----:B------:R-:W-:-:S13]  /*1310*/  ISETP.NE.AND P0, PT, R2, 0x7ff, PT ;  /* 0x000007ff0200780c */ /* 0x000fda0003f05270 */
[----:B------:R-:W-:Y:S05]  /*1320*/  @!P0 BRA `(.L_x_20) ;  /* 0x0000000800488947 */ /* 0x000fea0003800000 */
[----:B------:R-:W-:Y:S01]  /*1330*/  VIADD R2, R2, 0xfffffc00 ;  /* 0xfffffc0002027836 */ /* 0x000fe20000000000 */
[----:B------:R-:W-:Y:S01]  /*1340*/  BSSY.RECONVERGENT B2, `(.L_x_21) ;  /* 0x000002f000027945 */ /* 0x000fe20003800200 */
[----:B------:R-:W-:-:S03]  /*1350*/  CS2R R20, SRZ ;  /* 0x0000000000147805 */ /* 0x000fc6000001ff00 */
[----:B------:R-:W-:Y:S02]  /*1360*/  SHF.R.U32.HI R4, RZ, 0x6, R2 ;  /* 0x00000006ff047819 */ /* 0x000fe40000011602 */
[----:B------:R-:W-:Y:S02]  /*1370*/  ISETP.GE.U32.AND P0, PT, R2, 0x80, PT ;  /* 0x000000800200780c */ /* 0x000fe40003f06070 */
[C---:B------:R-:W-:Y:S02]  /*1380*/  IADD3 R5, PT, PT, -R4.reuse, 0x13, RZ ;  /* 0x0000001304057810 */ /* 0x040fe40007ffe1ff */
[----:B------:R-:W-:Y:S02]  /*1390*/  IADD3 R13, PT, PT, -R4, 0xf, RZ ;  /* 0x0000000f040d7810 */ /* 0x000fe40007ffe1ff */
[----:B------:R-:W-:-:S04]  /*13a0*/  SEL R5, R5, 0x12, P0 ;  /* 0x0000001205057807 */ /* 0x000fc80000000000 */
[----:B------:R-:W-:-:S13]  /*13b0*/  ISETP.GE.AND P0, PT, R13, R5, PT ;  /* 0x000000050d00720c */ /* 0x000fda0003f06270 */
[----:B------:R-:W-:Y:S05]  /*13c0*/  @P0 BRA `(.L_x_22) ;  /* 0x0000000000980947 */ /* 0x000fea0003800000 */
[----:B------:R-:W0:Y:S01]  /*13d0*/  LDC.64 R6, c[0x0][0x358] ;  /* 0x0000d600ff067b82 */ /* 0x000e220000000a00 */
[C---:B------:R-:W-:Y:S01]  /*13e0*/  SHF.L.U64.HI R11, R18.reuse, 0xb, R19 ;  /* 0x0000000b120b7819 */ /* 0x040fe20000010213 */
[----:B------:R-:W-:Y:S01]  /*13f0*/  BSSY.RECONVERGENT B3, `(.L_x_23) ;  /* 0x0000022000037945 */ /* 0x000fe20003800200 */
[----:B------:R-:W-:Y:S01]  /*1400*/  IMAD.SHL.U32 R9, R18, 0x800, RZ ;  /* 0x0000080012097824 */ /* 0x000fe200078e00ff */
[----:B------:R-:W-:Y:S01]  /*1410*/  IADD3 R12, PT, PT, RZ, -R4, -R5 ;  /* 0x80000004ff0c7210 */ /* 0x000fe20007ffe805 */
[----:B------:R-:W-:Y:S01]  /*1420*/  IMAD.MOV.U32 R8, RZ, RZ, RZ ;  /* 0x000000ffff087224 */ /* 0x000fe200078e00ff */
[----:B------:R-:W-:Y:S02]  /*1430*/  CS2R R20, SRZ ;  /* 0x0000000000147805 */ /* 0x000fe4000001ff00 */
[----:B------:R-:W-:-:S07]  /*1440*/  LOP3.LUT R11, R11, 0x80000000, RZ, 0xfc, !PT ;  /* 0x800000000b0b7812 */ /* 0x000fce00078efcff */
.L_x_24:
[----:B------:R-:W1:Y:S01]  /*1450*/  LDC.64 R2, c[0x4][0x8] ;  /* 0x01000200ff027b82 */ /* 0x000e620000000a00 */
[----:B0-----:R-:W-:Y:S02]  /*1460*/  R2UR UR8, R6 ;  /* 0x00000000060872ca */ /* 0x001fe400000e0000 */
[----:B------:R-:W-:Y:S01]  /*1470*/  R2UR UR9, R7 ;  /* 0x00000000070972ca */ /* 0x000fe200000e0000 */
[----:B-1----:R-:W-:-:S12]  /*1480*/  IMAD.WIDE R2, R13, 0x8, R2 ;  /* 0x000000080d027825 */ /* 0x002fd800078e0202 */
[----:B------:R-:W2:Y:S01]  /*1490*/  LDG.E.64.CONSTANT R2, desc[UR8][R2.64] ;  /* 0x0000000802027981 */ /* 0x000ea2000c1e9b00 */
[----:B------:R-:W-:Y:S02]  /*14a0*/  VIADD R12, R12, 0x1 ;  /* 0x000000010c0c7836 */ /* 0x000fe40000000000 */
[----:B------:R-:W-:Y:S02]  /*14b0*/  VIADD R13, R13, 0x1 ;  /* 0x000000010d0d7836 */ /* 0x000fe40000000000 */
[----:B--2---:R-:W-:-:S04]  /*14c0*/  IMAD.WIDE.U32 R20, P2, R2, R9, R20 ;  /* 0x0000000902147225 */ /* 0x004fc80007840014 */
[----:B------:R-:W-:Y:S02]  /*14d0*/  IMAD R15, R2, R11, RZ ;  /* 0x0000000b020f7224 */ /* 0x000fe400078e02ff */
[CC--:B------:R-:W-:Y:S02]  /*14e0*/  IMAD R14, R3.reuse, R9.reuse, RZ ;  /* 0x00000009030e7224 */ /* 0x0c0fe400078e02ff */
[----:B------:R-:W-:Y:S01]  /*14f0*/  IMAD.HI.U32 R23, R3, R9, RZ ;  /* 0x0000000903177227 */ /* 0x000fe200078e00ff */
[----:B------:R-:W-:-:S03]  /*1500*/  IADD3 R21, P0, PT, R15, R21, RZ ;  /* 0x000000150f157210 */ /* 0x000fc60007f1e0ff */
[----:B------:R-:W-:Y:S01]  /*1510*/  IMAD R15, R8, 0x8, R1 ;  /* 0x00000008080f7824 */ /* 0x000fe200078e0201 */
[----:B------:R-:W-:Y:S01]  /*1520*/  IADD3 R21, P1, PT, R14, R21, RZ ;  /* 0x000000150e157210 */ /* 0x000fe20007f3e0ff */
[----:B------:R-:W-:-:S04]  /*1530*/  IMAD.HI.U32 R14, R2, R11, RZ ;  /* 0x0000000b020e7227 */ /* 0x000fc800078e00ff */
[----:B------:R-:W-:Y:S01]  /*1540*/  IMAD.X R2, RZ, RZ, R14, P2 ;  /* 0x000000ffff027224 */ /* 0x000fe200010e060e */
[----:B------:R0:W-:Y:S01]  /*1550*/  STL.64 [R15], R20 ;  /* 0x000000140f007387 */ /* 0x0001e20000100a00 */
[----:B------:R-:W-:-:S03]  /*1560*/  IMAD.HI.U32 R14, R3, R11, RZ ;  /* 0x0000000b030e7227 */ /* 0x000fc600078e00ff */
[----:B------:R-:W-:Y:S01]  /*1570*/  IADD3.X R2, P0, PT, R23, R2, RZ, P0, !PT ;  /* 0x0000000217027210 */ /* 0x000fe2000071e4ff */
[----:B------:R-:W-:Y:S02]  /*1580*/  IMAD R3, R3, R11, RZ ;  /* 0x0000000b03037224 */ /* 0x000fe400078e02ff */
[----:B------:R-:W-:-:S03]  /*1590*/  VIADD R8, R8, 0x1 ;  /* 0x0000000108087836 */ /* 0x000fc60000000000 */
[----:B------:R-:W-:Y:S01]  /*15a0*/  IADD3.X R3, P1, PT, R3, R2, RZ, P1, !PT ;  /* 0x0000000203037210 */ /* 0x000fe20000f3e4ff */
[----:B------:R-:W-:Y:S01]  /*15b0*/  IMAD.X R2, RZ, RZ, R14, P0 ;  /* 0x000000ffff027224 */ /* 0x000fe200000e060e */
[----:B------:R-:W-:-:S03]  /*15c0*/  ISETP.NE.AND P0, PT, R12, -0xf, PT ;  /* 0xfffffff10c00780c */ /* 0x000fc60003f05270 */
[----:B------:R-:W-:Y:S02]  /*15d0*/  IMAD.X R2, RZ, RZ, R2, P1 ;  /* 0x000000ffff027224 */ /* 0x000fe400008e0602 */
[----:B0-----:R-:W-:Y:S02]  /*15e0*/  IMAD.MOV.U32 R20, RZ, RZ, R3 ;  /* 0x000000ffff147224 */ /* 0x001fe400078e0003 */
[----:B------:R-:W-:-:S06]  /*15f0*/  IMAD.MOV.U32 R21, RZ, RZ, R2 ;  /* 0x000000ffff157224 */ /* 0x000fcc00078e0002 */
[----:B------:R-:W-:Y:S05]  /*1600*/  @P0 BRA `(.L_x_24) ;  /* 0xfffffffc00900947 */ /* 0x000fea000383ffff */
[----:B------:R-:W-:Y:S05]  /*1610*/  BSYNC.RECONVERGENT B3 ;  /* 0x0000000000037941 */ /* 0x000fea0003800200 */
.L_x_23:
[----:B------:R-:W-:-:S07]  /*1620*/  IMAD.MOV.U32 R13, RZ, RZ, R5 ;  /* 0x000000ffff0d7224 */ /* 0x000fce00078e0005 */
.L_x_22:
[----:B------:R-:W-:Y:S05]  /*1630*/  BSYNC.RECONVERGENT B2 ;  /* 0x0000000000027941 */ /* 0x000fea0003800200 */
.L_x_21:
[----:B------:R-:W-:Y:S01]  /*1640*/  LOP3.LUT P0, R25, R0, 0x3f, RZ, 0xc0, !PT ;  /* 0x0000003f00197812 */ /* 0x000fe2000780c0ff */
[----:B------:R-:W-:-:S04]  /*1650*/  IMAD.IADD R0, R4, 0x1, R13 ;  /* 0x0000000104007824 */ /* 0x000fc800078e020d */
[----:B------:R-:W-:-:S05]  /*1660*/  IMAD.U32 R23, R0, 0x8, R1 ;  /* 0x0000000800177824 */ /* 0x000fca00078e0001 */
[----:B------:R0:W-:Y:S04]  /*1670*/  STL.64 [R23+-0x78], R20 ;  /* 0xffff881417007387 */ /* 0x0001e80000100a00 */
[----:B------:R-:W2:Y:S04]  /*1680*/  @P0 LDL.64 R8, [R1+0x8] ;  /* 0x0000080001080983 */ /* 0x000ea80000100a00 */
[----:B------:R-:W3:Y:S04]  /*1690*/  LDL.64 R2, [R1+0x10] ;  /* 0x0000100001027983 */ /* 0x000ee80000100a00 */
[----:B------:R-:W4:Y:S01]  /*16a0*/  LDL.64 R4, [R1+0x18] ;  /* 0x0000180001047983 */ /* 0x000f220000100a00 */
[----:B------:R-:W-:Y:S01]  /*16b0*/  @P0 LOP3.LUT R0, R25, 0x3f, RZ, 0x3c, !PT ;  /* 0x0000003f19000812 */ /* 0x000fe200078e3cff */
[----:B------:R-:W-:Y:S01]  /*16c0*/  BSSY.RECONVERGENT B2, `(.L_x_25) ;  /* 0x0000034000027945 */ /* 0x000fe20003800200 */
[----:B--2---:R-:W-:-:S02]  /*16d0*/  @P0 SHF.R.U64 R7, R8, 0x1, R9 ;  /* 0x0000000108070819 */ /* 0x004fc40000001209 */
[----:B------:R-:W-:Y:S02]  /*16e0*/  @P0 SHF.R.U32.HI R9, RZ, 0x1, R9 ;  /* 0x00000001ff090819 */ /* 0x000fe40000011609 */
[CC--:B---3--:R-:W-:Y:S02]  /*16f0*/  @P0 SHF.L.U32 R11, R2.reuse, R25.reuse, RZ ;  /* 0x00000019020b0219 */ /* 0x0c8fe400000006ff */
[----:B------:R-:W-:Y:S02]  /*1700*/  @P0 SHF.R.U64 R6, R7, R0, R9 ;  /* 0x0000000007060219 */ /* 0x000fe40000001209 */
[--C-:B------:R-:W-:Y:S02]  /*1710*/  @P0 SHF.R.U32.HI R15, RZ, 0x1, R3.reuse ;  /* 0x00000001ff0f0819 */ /* 0x100fe40000011603 */
[C-C-:B------:R-:W-:Y:S02]  /*1720*/  @P0 SHF.R.U64 R13, R2.reuse, 0x1, R3.reuse ;  /* 0x00000001020d0819 */ /* 0x140fe40000001203 */
[----:B------:R-:W-:-:S02]  /*1730*/  @P0 SHF.L.U64.HI R8, R2, R25, R3 ;  /* 0x0000001902080219 */ /* 0x000fc40000010203 */
[----:B------:R-:W-:Y:S02]  /*1740*/  @P0 SHF.R.U32.HI R7, RZ, R0, R9 ;  /* 0x00000000ff070219 */ /* 0x000fe40000011609 */
[----:B------:R-:W-:Y:S02]  /*1750*/  @P0 LOP3.LUT R2, R11, R6, RZ, 0xfc, !PT ;  /* 0x000000060b020212 */ /* 0x000fe400078efcff */
[----:B----4-:R-:W-:Y:S02]  /*1760*/  @P0 SHF.L.U32 R9, R4, R25, RZ ;  /* 0x0000001904090219 */ /* 0x010fe400000006ff */
[----:B------:R-:W-:Y:S02]  /*1770*/  @P0 SHF.R.U64 R12, R13, R0, R15 ;  /* 0x000000000d0c0219 */ /* 0x000fe4000000120f */
[----:B------:R-:W-:Y:S01]  /*1780*/  @P0 LOP3.LUT R3, R8, R7, RZ, 0xfc, !PT ;  /* 0x0000000708030212 */ /* 0x000fe200078efcff */
[----:B------:R-:W-:Y:S01]  /*1790*/  IMAD.SHL.U32 R8, R2, 0x4, RZ ;  /* 0x0000000402087824 */ /* 0x000fe200078e00ff */
[----:B------:R-:W-:-:S02]  /*17a0*/  @P0 SHF.L.U64.HI R7, R4, R25, R5 ;  /* 0x0000001904070219 */ /* 0x000fc40000010205 */
[----:B------:R-:W-:Y:S02]  /*17b0*/  @P0 LOP3.LUT R4, R9, R12, RZ, 0xfc, !PT ;  /* 0x0000000c09040212 */ /* 0x000fe400078efcff */
[----:B------:R-:W-:Y:S02]  /*17c0*/  @P0 SHF.R.U32.HI R0, RZ, R0, R15 ;  /* 0x00000000ff000219 */ /* 0x000fe4000001160f */
[----:B------:R-:W-:Y:S02]  /*17d0*/  SHF.L.U64.HI R9, R2, 0x2, R3 ;  /* 0x0000000202097819 */ /* 0x000fe40000010203 */
[----:B------:R-:W-:Y:S02]  /*17e0*/  @P0 LOP3.LUT R5, R7, R0, RZ, 0xfc, !PT ;  /* 0x0000000007050212 */ /* 0x000fe400078efcff */
[----:B------:R-:W-:Y:S02]  /*17f0*/  SHF.L.W.U32.HI R3, R3, 0x2, R4 ;  /* 0x0000000203037819 */ /* 0x000fe40000010e04 */
[----:B------:R-:W-:-:S02]  /*1800*/  IADD3 RZ, P0, PT, RZ, -R8, RZ ;  /* 0x80000008ffff7210 */ /* 0x000fc40007f1e0ff */
[----:B------:R-:W-:Y:S02]  /*1810*/  LOP3.LUT R0, RZ, R9, RZ, 0x33, !PT ;  /* 0x00000009ff007212 */ /* 0x000fe400078e33ff */
[----:B------:R-:W-:Y:S02]  /*1820*/  SHF.L.W.U32.HI R4, R4, 0x2, R5 ;  /* 0x0000000204047819 */ /* 0x000fe40000010e05 */
[----:B------:R-:W-:Y:S02]  /*1830*/  LOP3.LUT R2, RZ, R3, RZ, 0x33, !PT ;  /* 0x00000003ff027212 */ /* 0x000fe400078e33ff */
[----:B------:R-:W-:Y:S02]  /*1840*/  IADD3.X R6, P0, PT, RZ, R0, RZ, P0, !PT ;  /* 0x00000000ff067210 */ /* 0x000fe4000071e4ff */
[----:B------:R-:W-:Y:S02]  /*1850*/  LOP3.LUT R7, RZ, R4, RZ, 0x33, !PT ;  /* 0x00000004ff077212 */ /* 0x000fe400078e33ff */
[----:B------:R-:W-:-:S02]  /*1860*/  IADD3.X R0, P1, PT, RZ, R2, RZ, P0, !PT ;  /* 0x00000002ff007210 */ /* 0x000fc4000073e4ff */
[----:B------:R-:W-:-:S03]  /*1870*/  ISETP.GT.U32.AND P2, PT, R3, -0x1, PT ;  /* 0xffffffff0300780c */ /* 0x000fc60003f44070 */
[----:B------:R-:W-:Y:S01]  /*1880*/  IMAD.X R7, RZ, RZ, R7, P1 ;  /* 0x000000ffff077224 */ /* 0x000fe200008e0607 */
[----:B------:R-:W-:-:S04]  /*1890*/  ISETP.GT.AND.EX P0, PT, R4, -0x1, PT, P2 ;  /* 0xffffffff0400780c */ /* 0x000fc80003f04320 */
[----:B------:R-:W-:Y:S02]  /*18a0*/  SEL R2, R4, R7, P0 ;  /* 0x0000000704027207 */ /* 0x000fe40000000000 */
[----:B------:R-:W-:Y:S02]  /*18b0*/  SEL R13, R3, R0, P0 ;  /* 0x00000000030d7207 */ /* 0x000fe40000000000 */
[----:B------:R-:W-:Y:S02]  /*18c0*/  ISETP.NE.U32.AND P1, PT, R2, RZ, PT ;  /* 0x000000ff0200720c */ /* 0x000fe40003f25070 */
[----:B------:R-:W-:Y:S02]  /*18d0*/  SEL R9, R9, R6, P0 ;  /* 0x0000000609097207 */ /* 0x000fe40000000000 */
[----:B------:R-:W-:Y:S01]  /*18e0*/  SEL R3, R13, R2, !P1 ;  /* 0x000000020d037207 */ /* 0x000fe20004800000 */
[----:B------:R-:W-:-:S05]  /*18f0*/  @!P0 IMAD.MOV R8, RZ, RZ, -R8 ;  /* 0x000000ffff088224 */ /* 0x000fca00078e0a08 */
[----:B------:R-:W1:Y:S02]  /*1900*/  FLO.U32 R3, R3 ;  /* 0x0000000300037300 */ /* 0x000e6400000e0000 */
[C---:B-1----:R-:W-:Y:S02]  /*1910*/  IADD3 R7, PT, PT, -R3.reuse, 0x1f, RZ ;  /* 0x0000001f03077810 */ /* 0x042fe40007ffe1ff */
[----:B------:R-:W-:-:S03]  /*1920*/  IADD3 R0, PT, PT, -R3, 0x3f, RZ ;  /* 0x0000003f03007810 */ /* 0x000fc60007ffe1ff */
[----:B------:R-:W-:-:S05]  /*1930*/  @P1 IMAD.MOV R0, RZ, RZ, R7 ;  /* 0x000000ffff001224 */ /* 0x000fca00078e0207 */
[----:B------:R-:W-:-:S13]  /*1940*/  ISETP.NE.AND P1, PT, R0, RZ, PT ;  /* 0x000000ff0000720c */ /* 0x000fda0003f25270 */
[----:B0-----:R-:W-:Y:S05]  /*1950*/  @!P1 BRA `(.L_x_26) ;  /* 0x0000000000289947 */ /* 0x001fea0003800000 */
[--C-:B------:R-:W-:Y:S02]  /*1960*/  SHF.R.U64 R7, R8, 0x1, R9.reuse ;  /* 0x0000000108077819 */ /* 0x100fe40000001209 */
[C---:B------:R-:W-:Y:S02]  /*1970*/  LOP3.LUT R3, R0.reuse, 0x3f, RZ, 0xc0, !PT ;  /* 0x0000003f00037812 */ /* 0x040fe400078ec0ff */
[----:B------:R-:W-:Y:S02]  /*1980*/  SHF.R.U32.HI R9, RZ, 0x1, R9 ;  /* 0x00000001ff097819 */ /* 0x000fe40000011609 */
[----:B------:R-:W-:Y:S02]  /*1990*/  LOP3.LUT R6, R0, 0x3f, RZ, 0xc, !PT ;  /* 0x0000003f00067812 */ /* 0x000fe400078e0cff */
[CC--:B------:R-:W-:Y:S02]  /*19a0*/  SHF.L.U64.HI R11, R13.reuse, R3.reuse, R2 ;  /* 0x000000030d0b7219 */ /* 0x0c0fe40000010202 */
[----:B------:R-:W-:-:S02]  /*19b0*/  SHF.L.U32 R3, R13, R3, RZ ;  /* 0x000000030d037219 */ /* 0x000fc400000006ff */
[-CC-:B------:R-:W-:Y:S02]  /*19c0*/  SHF.R.U64 R2, R7, R6.reuse, R9.reuse ;  /* 0x0000000607027219 */ /* 0x180fe40000001209 */
[----:B------:R-:W-:Y:S02]  /*19d0*/  SHF.R.U32.HI R6, RZ, R6, R9 ;  /* 0x00000006ff067219 */ /* 0x000fe40000011609 */
[----:B------:R-:W-:Y:S02]  /*19e0*/  LOP3.LUT R13, R3, R2, RZ, 0xfc, !PT ;  /* 0x00000002030d7212 */ /* 0x000fe400078efcff */
[----:B------:R-:W-:-:S07]  /*19f0*/  LOP3.LUT R2, R11, R6, RZ, 0xfc, !PT ;  /* 0x000000060b027212 */ /* 0x000fce00078efcff */
.L_x_26:
[----:B------:R-:W-:Y:S05]  /*1a00*/  BSYNC.RECONVERGENT B2 ;  /* 0x0000000000027941 */ /* 0x000fea0003800200 */
.L_x_25:
[----:B------:R-:W-:Y:S01]  /*1a10*/  IMAD.WIDE.U32 R8, R13, 0x2168c235, RZ ;  /* 0x2168c2350d087825 */ /* 0x000fe200078e00ff */
[----:B------:R-:W-:-:S03]  /*1a20*/  SHF.R.U32.HI R5, RZ, 0x1e, R5 ;  /* 0x0000001eff057819 */ /* 0x000fc60000011605 */
[----:B------:R-:W-:Y:S01]  /*1a30*/  IMAD.MOV.U32 R6, RZ, RZ, R9 ;  /* 0x000000ffff067224 */ /* 0x000fe200078e0009 */
[----:B------:R-:W-:Y:S01]  /*1a40*/  IADD3 RZ, P1, PT, R8, R8, RZ ;  /* 0x0000000808ff7210 */ /* 0x000fe20007f3e0ff */
[----:B------:R-:W-:Y:S01]  /*1a50*/  IMAD.MOV.U32 R7, RZ, RZ, RZ ;  /* 0x000000ffff077224 */ /* 0x000fe200078e00ff */
[----:B------:R-:W-:Y:S01]  /*1a60*/  LEA.HI R4, R4, R5, RZ, 0x1 ;  /* 0x0000000504047211 */ /* 0x000fe200078f08ff */
[----:B------:R-:W-:-:S04]  /*1a70*/  IMAD.HI.U32 R3, R2, -0x36f0255e, RZ ;  /* 0xc90fdaa202037827 */ /* 0x000fc800078e00ff */
[----:B------:R-:W-:-:S04]  /*1a80*/  IMAD.WIDE.U32 R6, R13, -0x36f0255e, R6 ;  /* 0xc90fdaa20d067825 */ /* 0x000fc800078e0006 */
[C---:B------:R-:W-:Y:S02]  /*1a90*/  IMAD R9, R2.reuse, -0x36f0255e, RZ ;  /* 0xc90fdaa202097824 */ /* 0x040fe400078e02ff */
[----:B------:R-:W-:-:S04]  /*1aa0*/  IMAD.WIDE.U32 R6, P2, R2, 0x2168c235, R6 ;  /* 0x2168c23502067825 */ /* 0x000fc80007840006 */
[----:B------:R-:W-:Y:S01]  /*1ab0*/  IMAD.X R2, RZ, RZ, R3, P2 ;  /* 0x000000ffff027224 */ /* 0x000fe200010e0603 */
[----:B------:R-:W-:Y:S02]  /*1ac0*/  IADD3 R3, P2, PT, R9, R7, RZ ;  /* 0x0000000709037210 */ /* 0x000fe40007f5e0ff */
[----:B------:R-:W-:Y:S02]  /*1ad0*/  IADD3.X RZ, P1, PT, R6, R6, RZ, P1, !PT ;  /* 0x0000000606ff7210 */ /* 0x000fe40000f3e4ff */
[C---:B------:R-:W-:Y:S01]  /*1ae0*/  ISETP.GT.U32.AND P3, PT, R3.reuse, RZ, PT ;  /* 0x000000ff0300720c */ /* 0x040fe20003f64070 */
[----:B------:R-:W-:Y:S01]  /*1af0*/  IMAD.X R2, RZ, RZ, R2, P2 ;  /* 0x000000ffff027224 */ /* 0x000fe200010e0602 */
[----:B------:R-:W-:-:S04]  /*1b00*/  IADD3.X R6, P2, PT, R3, R3, RZ, P1, !PT ;  /* 0x0000000303067210 */ /* 0x000fc80000f5e4ff */
[C---:B------:R-:W-:Y:S01]  /*1b10*/  ISETP.GT.AND.EX P1, PT, R2.reuse, RZ, PT, P3 ;  /* 0x000000ff0200720c */ /* 0x040fe20003f24330 */
[----:B------:R-:W-:-:S03]  /*1b20*/  IMAD.X R7, R2, 0x1, R2, P2 ;  /* 0x0000000102077824 */ /* 0x000fc600010e0602 */
[----:B------:R-:W-:Y:S02]  /*1b30*/  SEL R6, R6, R3, P1 ;  /* 0x0000000306067207 */ /* 0x000fe40000800000 */
[----:B------:R-:W-:Y:S02]  /*1b40*/  SEL R3, R7, R2, P1 ;  /* 0x0000000207037207 */ /* 0x000fe40000800000 */
[----:B------:R-:W-:Y:S02]  /*1b50*/  IADD3 R2, P2, PT, R6, 0x1, RZ ;  /* 0x0000000106027810 */ /* 0x000fe40007f5e0ff */
[----:B------:R-:W-:Y:S02]  /*1b60*/  SEL R7, RZ, 0xffffffff, !P1 ;  /* 0xffffffffff077807 */ /* 0x000fe40004800000 */
[----:B------:R-:W-:Y:S01]  /*1b70*/  LOP3.LUT P1, R19, R19, 0x80000000, RZ, 0xc0, !PT ;  /* 0x8000000013137812 */ /* 0x000fe2000782c0ff */
[----:B------:R-:W-:Y:S02]  /*1b80*/  IMAD.X R3, RZ, RZ, R3, P2 ;  /* 0x000000ffff037224 */ /* 0x000fe400010e0603 */
[----:B------:R-:W-:Y:S01]  /*1b90*/  IMAD.IADD R0, R7, 0x1, -R0 ;  /* 0x0000000107007824 */ /* 0x000fe200078e0a00 */
[----:B------:R-:W-:-:S02]  /*1ba0*/  @!P0 LOP3.LUT R19, R19, 0x80000000, RZ, 0x3c, !PT ;  /* 0x8000000013138812 */ /* 0x000fc400078e3cff */
[----:B------:R-:W-:Y:S01]  /*1bb0*/  SHF.R.U64 R2, R2, 0xa, R3 ;  /* 0x0000000a02027819 */ /* 0x000fe20000001203 */
[----:B------:R-:W-:-:S03]  /*1bc0*/  IMAD.SHL.U32 R0, R0, 0x100000, RZ ;  /* 0x0010000000007824 */ /* 0x000fc600078e00ff */
[----:B------:R-:W-:-:S03]  /*1bd0*/  IADD3 R2, P2, PT, R2, 0x1, RZ ;  /* 0x0000000102027810 */ /* 0x000fc60007f5e0ff */
[----:B------:R-:W-:Y:S01]  /*1be0*/  @P1 IMAD.MOV R4, RZ, RZ, -R4 ;  /* 0x000000ffff041224 */ /* 0x000fe200078e0a04 */
[----:B------:R-:W-:-:S04]  /*1bf0*/  LEA.HI.X R3, R3, RZ, RZ, 0x16, P2 ;  /* 0x000000ff03037211 */ /* 0x000fc800010fb4ff */
[--C-:B------:R-:W-:Y:S02]  /*1c00*/  SHF.R.U64 R2, R2, 0x1, R3.reuse ;  /* 0x0000000102027819 */ /* 0x100fe40000001203 */
[----:B------:R-:W-:Y:S02]  /*1c10*/  SHF.R.U32.HI R3, RZ, 0x1, R3 ;  /* 0x00000001ff037819 */ /* 0x000fe40000011603 */
[----:B------:R-:W-:-:S04]  /*1c20*/  IADD3 R18, P2, P3, RZ, RZ, R2 ;  /* 0x000000ffff127210 */ /* 0x000fc80007b5e002 */
[----:B------:R-:W-:-:S04]  /*1c30*/  IADD3.X R0, PT, PT, R0, 0x3fe00000, R3, P2, P3 ;  /* 0x3fe0000000007810 */ /* 0x000fc800017e6403 */
[----:B------:R-:W-:-:S07]  /*1c40*/  LOP3.LUT R19, R0, R19, RZ, 0xfc, !PT ;  /* 0x0000001300137212 */ /* 0x000fce00078efcff */
.L_x_20:
[----:B------:R-:W-:Y:S02]  /*1c50*/  IMAD.MOV.U32 R11, RZ, RZ, 0x0 ;  /* 0x00000000ff0b7424 */ /* 0x000fe400078e00ff */
[----:B------:R-:W-:Y:S02]  /*1c60*/  IMAD.MOV.U32 R0, RZ, RZ, R4 ;  /* 0x000000ffff007224 */ /* 0x000fe400078e0004 */
[----:B------:R-:W-:Y:S02]  /*1c70*/  IMAD.MOV.U32 R2, RZ, RZ, R18 ;  /* 0x000000ffff027224 */ /* 0x000fe400078e0012 */
[----:B------:R-:W-:Y:S01]  /*1c80*/  IMAD.MOV.U32 R3, RZ, RZ, R19 ;  /* 0x000000ffff037224 */ /* 0x000fe200078e0013 */
[----:B------:R-:W-:Y:S06]  /*1c90*/  RET.REL.NODEC R10 `(_Z13kernel_doublePdii) ;  /* 0xffffffe00ad87950 */ /* 0x000fec0003c3ffff */
.L_x_27:
[----:B------:R-:W-:-:S00]  /*1ca0*/  BRA `(.L_x_27) ;  /* 0xfffffffc00fc7947 */ /* 0x000fc0000383ffff */
[----:B------:R-:W-:-:S00]  /*1cb0*/  NOP ;  /* 0x0000000000007918 */ /* 0x000fc00000000000 */
        /* <DEDUP_REMOVED lines=12> */
.L_x_46:


//--------------------- .text._Z13kernel_singlePfii --------------------------
	.section	.text._Z13kernel_singlePfii,"ax",@progbits
	.align	128
        .global         _Z13kernel_singlePfii
        .type           _Z13kernel_singlePfii,@function
        .size           _Z13kernel_singlePfii,(.L_x_48 - _Z13kernel_singlePfii)
        .other          _Z13kernel_singlePfii,@"STO_CUDA_ENTRY STV_DEFAULT"
_Z13kernel_singlePfii:
.text._Z13kernel_singlePfii:
[----:B------:R-:W-:Y:S01]  /*0000*/  LDC R1, c[0x0][0x37c] ;  /* 0x0000df00ff017b82 */ /* 0x000fe20000000800 */
[----:B------:R-:W0:Y:S07]  /*0010*/  S2R R0, SR_TID.X ;  /* 0x0000000000007919 */ /* 0x000e2e0000002100 */
[----:B------:R-:W0:Y:S01]  /*0020*/  S2UR UR4, SR_CTAID.X ;  /* 0x00000000000479c3 */ /* 0x000e220000002500 */
[----:B------:R-:W1:Y:S07]  /*0030*/  LDCU UR5, c[0x0][0x388] ;  /* 0x00007100ff0577ac */ /* 0x000e6e0008000800 */
[----:B------:R-:W0:Y:S02]  /*0040*/  LDC R5, c[0x0][0x360] ;  /* 0x0000d800ff057b82 */ /* 0x000e240000000800 */
[----:B0-----:R-:W-:-:S05]  /*0050*/  IMAD R5, R5, UR4, R0 ;  /* 0x0000000405057c24 */ /* 0x001fca000f8e0200 */
[----:B-1----:R-:W-:-:S13]  /*0060*/  ISETP.GE.AND P0, PT, R5, UR5, PT ;  /* 0x0000000505007c0c */ /* 0x002fda000bf06270 */
[----:B------:R-:W-:Y:S05]  /*0070*/  @P0 EXIT ;  /* 0x000000000000094d */ /* 0x000fea0003800000 */
[----:B------:R-:W0:Y:S01]  /*0080*/  LDC.64 R2, c[0x0][0x380] ;  /* 0x0000e000ff027b82 */ /* 0x000e220000000a00 */
[----:B------:R-:W1:Y:S01]  /*0090*/  LDCU.64 UR8, c[0x0][0x358] ;  /* 0x00006b00ff0877ac */ /* 0x000e620008000a00 */
[----:B------:R-:W2:Y:S01]  /*00a0*/  LDCU UR4, c[0x0][0x38c] ;  /* 0x00007180ff0477ac */ /* 0x000ea20008000800 */
[----:B0-----:R-:W-:-:S05]  /*00b0*/  IMAD.WIDE R2, R5, 0x4, R2 ;  /* 0x0000000405027825 */ /* 0x001fca00078e0202 */
[----:B-1----:R0:W5:Y:S01]  /*00c0*/  LDG.E R5, desc[UR8][R2.64] ;  /* 0x0000000802057981 */ /* 0x002162000c1e1900 */
[----:B--2---:R-:W-:-:S09]  /*00d0*/  UISETP.GE.AND UP0, UPT, UR4, 0x1, UPT ;  /* 0x000000010400788c */ /* 0x004fd2000bf06270 */
[----:B0-----:R-:W-:Y:S05]  /*00e0*/  BRA.U !UP0, `(.L_x_28) ;  /* 0x0000000908007547 */ /* 0x001fea000b800000 */
[----:B------:R-:W-:-:S05]  /*00f0*/  UMOV UR4, URZ ;  /* 0x000000ff00047c82 */ /* 0x000fca0008000000 */
.L_x_34:
[C---:B-----5:R-:W-:Y:S01]  /*0100*/  FMUL R0, R5.reuse, 0.63661974668502807617 ;  /* 0x3f22f98305007820 */ /* 0x060fe20000400000 */
[----:B------:R-:W-:Y:S01]  /*0110*/  FSETP.GE.AND P0, PT, |R5|, 105615, PT ;  /* 0x47ce47800500780b */ /* 0x000fe20003f06200 */
[----:B------:R-:W-:Y:S04]  /*0120*/  BSSY.RECONVERGENT B0, `(.L_x_29) ;  /* 0x0000067000007945 */ /* 0x000fe80003800200 */
[----:B------:R-:W0:Y:S02]  /*0130*/  F2I.NTZ R0, R0 ;  /* 0x0000000000007305 */ /* 0x000e240000203100 */
[----:B0-----:R-:W-:-:S05]  /*0140*/  I2FP.F32.S32 R6, R0 ;  /* 0x0000000000067245 */ /* 0x001fca0000201400 */
[----:B------:R-:W-:-:S04]  /*0150*/  FFMA R7, R6, -1.5707962512969970703, R5 ;  /* 0xbfc90fda06077823 */ /* 0x000fc80000000005 */
[----:B------:R-:W-:-:S04]  /*0160*/  FFMA R7, R6, -7.5497894158615963534e-08, R7 ;  /* 0xb3a2216806077823 */ /* 0x000fc80000000007 */
[----:B------:R-:W-:Y:S01]  /*0170*/  FFMA R8, R6, -5.3903029534742383927e-15, R7 ;  /* 0xa7c234c506087823 */ /* 0x000fe20000000007 */
[----:B------:R-:W-:Y:S06]  /*0180*/  @!P0 BRA `(.L_x_30) ;  /* 0x0000000400808947 */ /* 0x000fec0003800000 */
[----:B------:R-:W-:-:S13]  /*0190*/  FSETP.NEU.AND P0, PT, |R5|, +INF , PT ;  /* 0x7f8000000500780b */ /* 0x000fda0003f0d200 */
[----:B------:R-:W-:Y:S01]  /*01a0*/  @!P0 FMUL R8, RZ, R5 ;  /* 0x00000005ff088220 */ /* 0x000fe20000400000 */
[----:B------:R-:W-:Y:S01]  /*01b0*/  @!P0 IMAD.MOV.U32 R0, RZ, RZ, RZ ;  /* 0x000000ffff008224 */ /* 0x000fe200078e00ff */
[----:B------:R-:W-:Y:S06]  /*01c0*/  @!P0 BRA `(.L_x_30) ;  /* 0x0000000400708947 */ /* 0x000fec0003800000 */
[----:B------:R-:W-:Y:S01]  /*01d0*/  IMAD.SHL.U32 R6, R5, 0x100, RZ ;  /* 0x0000010005067824 */ /* 0x000fe200078e00ff */
[----:B------:R-:W0:Y:S01]  /*01e0*/  LDCU.64 UR10, c[0x4][URZ] ;  /* 0x01000000ff0a77ac */ /* 0x000e220008000a00 */
[----:B------:R-:W-:Y:S02]  /*01f0*/  IMAD.MOV.U32 R0, RZ, RZ, RZ ;  /* 0x000000ffff007224 */ /* 0x000fe400078e00ff */
[----:B------:R-:W-:Y:S01]  /*0200*/  IMAD.MOV.U32 R16, RZ, RZ, RZ ;  /* 0x000000ffff107224 */ /* 0x000fe200078e00ff */
[----:B------:R-:W-:Y:S01]  /*0210*/  LOP3.LUT R15, R6, 0x80000000, RZ, 0xfc, !PT ;  /* 0x80000000060f7812 */ /* 0x000fe200078efcff */
[----:B------:R-:W-:Y:S01]  /*0220*/  UMOV UR6, URZ ;  /* 0x000000ff00067c82 */ /* 0x000fe20008000000 */
[----:B------:R-:W-:-:S05]  /*0230*/  UMOV UR5, URZ ;  /* 0x000000ff00057c82 */ /* 0x000fca0008000000 */
.L_x_31:
[----:B0-----:R-:W-:Y:S02]  /*0240*/  IMAD.U32 R8, RZ, RZ, UR10 ;  /* 0x0000000aff087e24 */ /* 0x001fe4000f8e00ff */
[----:B------:R-:W-:-:S05]  /*0250*/  IMAD.U32 R9, RZ, RZ, UR11 ;  /* 0x0000000bff097e24 */ /* 0x000fca000f8e00ff */
[----:B------:R-:W2:Y:S01]  /*0260*/  LDG.E.CONSTANT R6, desc[UR8][R8.64] ;  /* 0x0000000808067981 */ /* 0x000ea2000c1e9900 */
[----:B------:R-:W-:Y:S01]  /*0270*/  UIADD3 UR5, UPT, UPT, UR5, 0x1, URZ ;  /* 0x0000000105057890 */ /* 0x000fe2000fffe0ff */
[C---:B------:R-:W-:Y:S01]  /*0280*/  ISETP.EQ.AND P0, PT, R16.reuse, RZ, PT ;  /* 0x000000ff1000720c */ /* 0x040fe20003f02270 */
[----:B------:R-:W-:Y:S01]  /*0290*/  UIADD3 UR10, UP1, UPT, UR10, 0x4, URZ ;  /* 0x000000040a0a7890 */ /* 0x000fe2000ff3e0ff */
[C---:B------:R-:W-:Y:S01]  /*02a0*/  ISETP.EQ.AND P1, PT, R16.reuse, 0x4, PT ;  /* 0x000000041000780c */ /* 0x040fe20003f22270 */
[----:B------:R-:W-:Y:S01]  /*02b0*/  UISETP.NE.AND UP0, UPT, UR5, 0x6, UPT ;  /* 0x000000060500788c */ /* 0x000fe2000bf05270 */
[C---:B------:R-:W-:Y:S01]  /*02c0*/  ISETP.EQ.AND P2, PT, R16.reuse, 0x8, PT ;  /* 0x000000081000780c */ /* 0x040fe20003f42270 */
[----:B------:R-:W-:Y:S01]  /*02d0*/  UIADD3.X UR11, UPT, UPT, URZ, UR11, URZ, UP1, !UPT ;  /* 0x0000000bff0b7290 */ /* 0x000fe20008ffe4ff */
[C---:B------:R-:W-:Y:S02]  /*02e0*/  ISETP.EQ.AND P3, PT, R16.reuse, 0xc, PT ;  /* 0x0000000c1000780c */ /* 0x040fe40003f62270 */
[----:B------:R-:W-:-:S02]  /*02f0*/  ISETP.EQ.AND P4, PT, R16, 0x10, PT ;  /* 0x000000101000780c */ /* 0x000fc40003f82270 */
[C---:B------:R-:W-:Y:S02]  /*0300*/  ISETP.EQ.AND P5, PT, R16.reuse, 0x14, PT ;  /* 0x000000141000780c */ /* 0x040fe40003fa2270 */
[----:B------:R-:W-:Y:S01]  /*0310*/  IADD3 R16, PT, PT, R16, 0x4, RZ ;  /* 0x0000000410107810 */ /* 0x000fe20007ffe0ff */
[----:B--2---:R-:W-:-:S03]  /*0320*/  IMAD.WIDE.U32 R6, R6, R15, RZ ;  /* 0x0000000f06067225 */ /* 0x004fc600078e00ff */
[----:B------:R-:W-:-:S04]  /*0330*/  IADD3 R6, P6, PT, R6, R0, RZ ;  /* 0x0000000006067210 */ /* 0x000fc80007fde0ff */
[----:B------:R-:W-:Y:S01]  /*0340*/  IADD3.X R0, PT, PT, R7, UR6, RZ, P6, !PT ;  /* 0x0000000607007c10 */ /* 0x000fe2000b7fe4ff */
[--C-:B------:R-:W-:Y:S01]  /*0350*/  @P1 IMAD.MOV.U32 R14, RZ, RZ, R6.reuse ;  /* 0x000000ffff0e1224 */ /* 0x100fe200078e0006 */
[----:B------:R-:W-:Y:S01]  /*0360*/  @P0 MOV R4, R6 ;  /* 0x0000000600040202 */ /* 0x000fe20000000f00 */
[--C-:B------:R-:W-:Y:S02]  /*0370*/  @P2 IMAD.MOV.U32 R13, RZ, RZ, R6.reuse ;  /* 0x000000ffff0d2224 */ /* 0x100fe400078e0006 */
[--C-:B------:R-:W-:Y:S02]  /*0380*/  @P3 IMAD.MOV.U32 R12, RZ, RZ, R6.reuse ;  /* 0x000000ffff0c3224 */ /* 0x100fe400078e0006 */
[--C-:B------:R-:W-:Y:S02]  /*0390*/  @P4 IMAD.MOV.U32 R11, RZ, RZ, R6.reuse ;  /* 0x000000ffff0b4224 */ /* 0x100fe400078e0006 */
[----:B------:R-:W-:Y:S01]  /*03a0*/  @P5 IMAD.MOV.U32 R10, RZ, RZ, R6 ;  /* 0x000000ffff0a5224 */ /* 0x000fe200078e0006 */
[----:B------:R-:W-:Y:S06]  /*03b0*/  BRA.U UP0, `(.L_x_31) ;  /* 0xfffffffd00a07547 */ /* 0x000fec000b83ffff */
[----:B------:R-:W-:Y:S01]  /*03c0*/  SHF.R.U32.HI R6, RZ, 0x17, R5 ;  /* 0x00000017ff067819 */ /* 0x000fe20000011605 */
[----:B------:R-:W-:Y:S03]  /*03d0*/  BSSY.RECONVERGENT B1, `(.L_x_32) ;  /* 0x0000029000017945 */ /* 0x000fe60003800200 */
[C---:B------:R-:W-:Y:S02]  /*03e0*/  LOP3.LUT R7, R6.reuse, 0xe0, RZ, 0xc0, !PT ;  /* 0x000000e006077812 */ /* 0x040fe400078ec0ff */
[----:B------:R-:W-:-:S03]  /*03f0*/  LOP3.LUT P6, RZ, R6, 0x1f, RZ, 0xc0, !PT ;  /* 0x0000001f06ff7812 */ /* 0x000fc600078cc0ff */
[----:B------:R-:W-:-:S05]  /*0400*/  VIADD R7, R7, 0xffffff80 ;  /* 0xffffff8007077836 */ /* 0x000fca0000000000 */
[----:B------:R-:W-:-:S05]  /*0410*/  SHF.R.U32.HI R7, RZ, 0x5, R7 ;  /* 0x00000005ff077819 */ /* 0x000fca0000011607 */
[----:B------:R-:W-:-:S05]  /*0420*/  IMAD.U32 R9, R7, -0x4, RZ ;  /* 0xfffffffc07097824 */ /* 0x000fca00078e00ff */
[C---:B------:R-:W-:Y:S02]  /*0430*/  ISETP.EQ.AND P3, PT, R9.reuse, -0x18, PT ;  /* 0xffffffe80900780c */ /* 0x040fe40003f62270 */
[C---:B------:R-:W-:Y:S02]  /*0440*/  ISETP.EQ.AND P4, PT, R9.reuse, -0x14, PT ;  /* 0xffffffec0900780c */ /* 0x040fe40003f82270 */
[C---:B------:R-:W-:Y:S02]  /*0450*/  ISETP.EQ.AND P2, PT, R9.reuse, -0x10, PT ;  /* 0xfffffff00900780c */ /* 0x040fe40003f42270 */
[C---:B------:R-:W-:Y:S02]  /*0460*/  ISETP.EQ.AND P1, PT, R9.reuse, -0xc, PT ;  /* 0xfffffff40900780c */ /* 0x040fe40003f22270 */
[C---:B------:R-:W-:Y:S02]  /*0470*/  ISETP.EQ.AND P0, PT, R9.reuse, -0x8, PT ;  /* 0xfffffff80900780c */ /* 0x040fe40003f02270 */
[----:B------:R-:W-:-:S03]  /*0480*/  ISETP.EQ.AND P5, PT, R9, RZ, PT ;  /* 0x000000ff0900720c */ /* 0x000fc60003fa2270 */
[--C-:B------:R-:W-:Y:S01]  /*0490*/  @P3 IMAD.MOV.U32 R7, RZ, RZ, R4.reuse ;  /* 0x000000ffff073224 */ /* 0x100fe200078e0004 */
[C---:B------:R-:W-:Y:S01]  /*04a0*/  ISETP.EQ.AND P3, PT, R9.reuse, -0x4, PT ;  /* 0xfffffffc0900780c */ /* 0x040fe20003f62270 */
[----:B------:R-:W-:Y:S02]  /*04b0*/  @P4 IMAD.MOV.U32 R8, RZ, RZ, R4 ;  /* 0x000000ffff084224 */ /* 0x000fe400078e0004 */
[----:B------:R-:W-:Y:S01]  /*04c0*/  @P4 IMAD.MOV.U32 R7, RZ, RZ, R14 ;  /* 0x000000ffff074224 */ /* 0x000fe200078e000e */
[----:B------:R-:W-:Y:S01]  /*04d0*/  ISETP.EQ.AND P4, PT, R9, 0x4, PT ;  /* 0x000000040900780c */ /* 0x000fe20003f82270 */
[----:B------:R-:W-:Y:S01]  /*04e0*/  @P2 IMAD.MOV.U32 R7, RZ, RZ, R13 ;  /* 0x000000ffff072224 */ /* 0x000fe200078e000d */
[----:B------:R-:W-:Y:S01]  /*04f0*/  @P2 MOV R8, R14 ;  /* 0x0000000e00082202 */ /* 0x000fe20000000f00 */
[----:B------:R-:W-:Y:S02]  /*0500*/  @P1 IMAD.MOV.U32 R7, RZ, RZ, R12 ;  /* 0x000000ffff071224 */ /* 0x000fe400078e000c */
[----:B------:R-:W-:-:S02]  /*0510*/  @P0 IMAD.MOV.U32 R7, RZ, RZ, R11 ;  /* 0x000000ffff070224 */ /* 0x000fc400078e000b */
[----:B------:R-:W-:Y:S02]  /*0520*/  @P1 IMAD.MOV.U32 R8, RZ, RZ, R13 ;  /* 0x000000ffff081224 */ /* 0x000fe400078e000d */
[----:B------:R-:W-:Y:S02]  /*0530*/  @P3 IMAD.MOV.U32 R7, RZ, RZ, R10 ;  /* 0x000000ffff073224 */ /* 0x000fe400078e000a */
[----:B------:R-:W-:Y:S02]  /*0540*/  @P5 IMAD.MOV.U32 R7, RZ, RZ, R0 ;  /* 0x000000ffff075224 */ /* 0x000fe400078e0000 */
[----:B------:R-:W-:Y:S01]  /*0550*/  @P0 IMAD.MOV.U32 R8, RZ, RZ, R12 ;  /* 0x000000ffff080224 */ /* 0x000fe200078e000c */
[----:B------:R-:W-:Y:S01]  /*0560*/  @P3 MOV R8, R11 ;  /* 0x0000000b00083202 */ /* 0x000fe20000000f00 */
[----:B------:R-:W-:Y:S01]  /*0570*/  @P5 IMAD.MOV.U32 R8, RZ, RZ, R10 ;  /* 0x000000ffff085224 */ /* 0x000fe200078e000a */
[----:B------:R-:W-:Y:S01]  /*0580*/  MOV R15, R7 ;  /* 0x00000007000f7202 */ /* 0x000fe20000000f00 */
[----:B------:R-:W-:Y:S01]  /*0590*/  @P4 IMAD.MOV.U32 R8, RZ, RZ, R0 ;  /* 0x000000ffff084224 */ /* 0x000fe200078e0000 */
[----:B------:R-:W-:Y:S06]  /*05a0*/  @!P6 BRA `(.L_x_33) ;  /* 0x00000000002ce947 */ /* 0x000fec0003800000 */
[----:B------:R-:W-:Y:S01]  /*05b0*/  @P2 IMAD.MOV.U32 R7, RZ, RZ, R4 ;  /* 0x000000ffff072224 */ /* 0x000fe200078e0004 */
[----:B------:R-:W-:Y:S01]  /*05c0*/  LOP3.LUT R6, R6, 0x1f, RZ, 0xc0, !PT ;  /* 0x0000001f06067812 */ /* 0x000fe200078ec0ff */
[----:B------:R-:W-:Y:S02]  /*05d0*/  @P1 IMAD.MOV.U32 R7, RZ, RZ, R14 ;  /* 0x000000ffff071224 */ /* 0x000fe400078e000e */
[----:B------:R-:W-:Y:S01]  /*05e0*/  @P0 IMAD.MOV.U32 R7, RZ, RZ, R13 ;  /* 0x000000ffff070224 */ /* 0x000fe200078e000d */
[----:B------:R-:W-:Y:S01]  /*05f0*/  ISETP.EQ.AND P0, PT, R9, 0x8, PT ;  /* 0x000000080900780c */ /* 0x000fe20003f02270 */
[----:B------:R-:W-:Y:S01]  /*0600*/  @P3 IMAD.MOV.U32 R7, RZ, RZ, R12 ;  /* 0x000000ffff073224 */ /* 0x000fe200078e000c */
[----:B------:R-:W-:Y:S01]  /*0610*/  @P5 MOV R7, R11 ;  /* 0x0000000b00075202 */ /* 0x000fe20000000f00 */
[----:B------:R-:W-:Y:S01]  /*0620*/  @P4 IMAD.MOV.U32 R7, RZ, RZ, R10 ;  /* 0x000000ffff074224 */ /* 0x000fe200078e000a */
[----:B------:R-:W-:-:S09]  /*0630*/  SHF.L.W.U32.HI R15, R8, R6, R15 ;  /* 0x00000006080f7219 */ /* 0x000fd20000010e0f */
[----:B------:R-:W-:-:S05]  /*0640*/  @P0 IMAD.MOV.U32 R7, RZ, RZ, R0 ;  /* 0x000000ffff070224 */ /* 0x000fca00078e0000 */
[----:B------:R-:W-:-:S07]  /*0650*/  SHF.L.W.U32.HI R8, R7, R6, R8 ;  /* 0x0000000607087219 */ /* 0x000fce0000010e08 */
.L_x_33:
[----:B------:R-:W-:Y:S05]  /*0660*/  BSYNC.RECONVERGENT B1 ;  /* 0x0000000000017941 */ /* 0x000fea0003800200 */
.L_x_32:
[C-C-:B------:R-:W-:Y:S01]  /*0670*/  SHF.L.W.U32.HI R16, R8.reuse, 0x2, R15.reuse ;  /* 0x0000000208107819 */ /* 0x140fe20000010e0f */
[----:B------:R-:W-:Y:S01]  /*0680*/  IMAD.SHL.U32 R8, R8, 0x4, RZ ;  /* 0x0000000408087824 */ /* 0x000fe200078e00ff */
[----:B------:R-:W-:Y:S01]  /*0690*/  UMOV UR6, 0x54442d19 ;  /* 0x54442d1900067882 */ /* 0x000fe20000000000 */
[----:B------:R-:W-:Y:S01]  /*06a0*/  UMOV UR7, 0x3bf921fb ;  /* 0x3bf921fb00077882 */ /* 0x000fe20000000000 */
[----:B------:R-:W-:Y:S02]  /*06b0*/  SHF.R.S32.HI R7, RZ, 0x1f, R16 ;  /* 0x0000001fff077819 */ /* 0x000fe40000011410 */
[----:B------:R-:W-:Y:S02]  /*06c0*/  SHF.R.U32.HI R0, RZ, 0x1e, R15 ;  /* 0x0000001eff007819 */ /* 0x000fe4000001160f */
[C---:B------:R-:W-:Y:S02]  /*06d0*/  LOP3.LUT R8, R7.reuse, R8, RZ, 0x3c, !PT ;  /* 0x0000000807087212 */ /* 0x040fe400078e3cff */
[----:B------:R-:W-:-:S02]  /*06e0*/  LOP3.LUT R9, R7, R16, RZ, 0x3c, !PT ;  /* 0x0000001007097212 */ /* 0x000fc400078e3cff */
[----:B------:R-:W-:Y:S02]  /*06f0*/  ISETP.GE.AND P0, PT, R5, RZ, PT ;  /* 0x000000ff0500720c */ /* 0x000fe40003f06270 */
[----:B------:R-:W0:Y:S01]  /*0700*/  I2F.F64.S64 R6, R8 ;  /* 0x0000000800067312 */ /* 0x000e220000301c00 */
[C---:B------:R-:W-:Y:S02]  /*0710*/  LOP3.LUT R5, R16.reuse, R5, RZ, 0x3c, !PT ;  /* 0x0000000510057212 */ /* 0x040fe400078e3cff */
[----:B------:R-:W-:Y:S02]  /*0720*/  LEA.HI R0, R16, R0, RZ, 0x1 ;  /* 0x0000000010007211 */ /* 0x000fe400078f08ff */
[----:B------:R-:W-:-:S03]  /*0730*/  ISETP.GE.AND P1, PT, R5, RZ, PT ;  /* 0x000000ff0500720c */ /* 0x000fc60003f26270 */
[----:B------:R-:W-:-:S05]  /*0740*/  IMAD.MOV R5, RZ, RZ, -R0 ;  /* 0x000000ffff057224 */ /* 0x000fca00078e0a00 */
[----:B------:R-:W-:Y:S01]  /*0750*/  @!P0 MOV R0, R5 ;  /* 0x0000000500008202 */ /* 0x000fe20000000f00 */
[----:B0-----:R-:W-:-:S10]  /*0760*/  DMUL R6, R6, UR6 ;  /* 0x0000000606067c28 */ /* 0x001fd40008000000 */
[----:B------:R-:W0:Y:S02]  /*0770*/  F2F.F32.F64 R6, R6 ;  /* 0x0000000600067310 */ /* 0x000e240000301000 */
[----:B0-----:R-:W-:-:S07]  /*0780*/  FSEL R8, -R6, R6, !P1 ;  /* 0x0000000606087208 */ /* 0x001fce0004800100 */
.L_x_30:
[----:B------:R-:W-:Y:S05]  /*0790*/  BSYNC.RECONVERGENT B0 ;  /* 0x0000000000007941 */ /* 0x000fea0003800200 */
.L_x_29:
[----:B------:R-:W0:Y:S01]  /*07a0*/  LDCU UR5, c[0x0][0x38c] ;  /* 0x00007180ff0577ac */ /* 0x000e220008000800 */
[----:B------:R-:W-:Y:S02]  /*07b0*/  IMAD.MOV.U32 R6, RZ, RZ, 0x37cbac00 ;  /* 0x37cbac00ff067424 */ /* 0x000fe400078e00ff */
[----:B------:R-:W-:Y:S01]  /*07c0*/  FMUL R5, R8, R8 ;  /* 0x0000000808057220 */ /* 0x000fe20000400000 */
[C---:B------:R-:W-:Y:S01]  /*07d0*/  LOP3.LUT R7, R0.reuse, 0x1, RZ, 0xc0, !PT ;  /* 0x0000000100077812 */ /* 0x040fe200078ec0ff */
[----:B------:R-:W-:Y:S01]  /*07e0*/  IMAD.MOV.U32 R16, RZ, RZ, 0x3d2aaabb ;  /* 0x3d2aaabbff107424 */ /* 0x000fe200078e00ff */
[----:B------:R-:W-:Y:S01]  /*07f0*/  UIADD3 UR4, UPT, UPT, UR4, 0x1, URZ ;  /* 0x0000000104047890 */ /* 0x000fe2000fffe0ff */
[----:B------:R-:W-:Y:S01]  /*0800*/  FFMA R6, R5, R6, -0.0013887860113754868507 ;  /* 0xbab607ed05067423 */ /* 0x000fe20000000006 */
[----:B------:R-:W-:Y:S01]  /*0810*/  ISETP.NE.U32.AND P0, PT, R7, 0x1, PT ;  /* 0x000000010700780c */ /* 0x000fe20003f05070 */
[----:B------:R-:W-:Y:S01]  /*0820*/  IMAD.MOV.U32 R7, RZ, RZ, 0x3effffff ;  /* 0x3effffffff077424 */ /* 0x000fe200078e00ff */
[----:B------:R-:W-:-:S02]  /*0830*/  LOP3.LUT P1, RZ, R0, 0x2, RZ, 0xc0, !PT ;  /* 0x0000000200ff7812 */ /* 0x000fc4000782c0ff */
[----:B------:R-:W-:Y:S02]  /*0840*/  FSEL R6, R6, -0.00019574658654164522886, !P0 ;  /* 0xb94d415306067808 */ /* 0x000fe40004000000 */
[----:B------:R-:W-:Y:S02]  /*0850*/  FSEL R16, R16, 0.0083327032625675201416, !P0 ;  /* 0x3c0885e410107808 */ /* 0x000fe40004000000 */
[----:B------:R-:W-:Y:S02]  /*0860*/  FSEL R7, -R7, -0.16666662693023681641, !P0 ;  /* 0xbe2aaaa807077808 */ /* 0x000fe40004000100 */
[----:B------:R-:W-:Y:S01]  /*0870*/  FSEL R0, R8, 1, P0 ;  /* 0x3f80000008007808 */ /* 0x000fe20000000000 */
[----:B------:R-:W-:Y:S01]  /*0880*/  FFMA R6, R5, R6, R16 ;  /* 0x0000000605067223 */ /* 0x000fe20000000010 */
[----:B0-----:R-:W-:-:S03]  /*0890*/  UISETP.NE.AND UP0, UPT, UR4, UR5, UPT ;  /* 0x000000050400728c */ /* 0x001fc6000bf05270 */
[C---:B------:R-:W-:Y:S01]  /*08a0*/  FFMA R6, R5.reuse, R6, R7 ;  /* 0x0000000605067223 */ /* 0x040fe20000000007 */
[----:B------:R-:W-:-:S04]  /*08b0*/  FFMA R5, R5, R0, RZ ;  /* 0x0000000005057223 */ /* 0x000fc800000000ff */
[----:B------:R-:W-:-:S04]  /*08c0*/  FFMA R5, R5, R6, R0 ;  /* 0x0000000605057223 */ /* 0x000fc80000000000 */
[----:B------:R-:W-:Y:S01]  /*08d0*/  @P1 FADD R5, RZ, -R5 ;  /* 0x80000005ff051221 */ /* 0x000fe20000000000 */
[----:B------:R-:W-:Y:S06]  /*08e0*/  BRA.U UP0, `(.L_x_34) ;  /* 0xfffffff900047547 */ /* 0x000fec000b83ffff */
.L_x_28:
[----:B-----5:R-:W-:Y:S01]  /*08f0*/  STG.E desc[UR8][R2.64], R5 ;  /* 0x0000000502007986 */ /* 0x020fe2000c101908 */
[----:B------:R-:W-:Y:S05]  /*0900*/  EXIT ;  /* 0x000000000000794d */ /* 0x000fea0003800000 */
.L_x_35:
        /* <DEDUP_REMOVED lines=15> */
.L_x_48:


//--------------------- .text._Z16kernel_intrinsicPfii --------------------------
	.section	.text._Z16kernel_intrinsicPfii,"ax",@progbits
	.align	128
        .global         _Z16kernel_intrinsicPfii
        .type           _Z16kernel_intrinsicPfii,@function
        .size           _Z16kernel_intrinsicPfii,(.L_x_49 - _Z16kernel_intrinsicPfii)
        .other          _Z16kernel_intrinsicPfii,@"STO_CUDA_ENTRY STV_DEFAULT"
_Z16kernel_intrinsicPfii:
.text._Z16kernel_intrinsicPfii:
        /* <DEDUP_REMOVED lines=15> */
[----:B------:R-:W-:Y:S02]  /*00f0*/  UISETP.GE.U32.AND UP0, UPT, UR5, 0x4, UPT ;  /* 0x000000040500788c */ /* 0x000fe4000bf06070 */
[----:B------:R-:W-:-:S07]  /*0100*/  ULOP3.LUT UR4, UR5, 0x3, URZ, 0xc0, !UPT ;  /* 0x0000000305047892 */ /* 0x000fce000f8ec0ff */
[----:B------:R-:W-:Y:S05]  /*0110*/  BRA.U !UP0, `(.L_x_37) ;  /* 0x0000000508387547 */ /* 0x000fea000b800000 */
[----:B------:R-:W-:-:S04]  /*0120*/  ULOP3.LUT UR5, UR5, 0x7ffffffc, URZ, 0xc0, !UPT ;  /* 0x7ffffffc05057892 */ /* 0x000fc8000f8ec0ff */
[----:B------:R-:W-:-:S04]  /*0130*/  UIADD3 UR5, UPT, UPT, -UR5, URZ, URZ ;  /* 0x000000ff05057290 */ /* 0x000fc8000fffe1ff */
[----:B------:R-:W-:-:S09]  /*0140*/  UISETP.GE.AND UP0, UPT, UR5, URZ, UPT ;  /* 0x000000ff0500728c */ /* 0x000fd2000bf06270 */
[----:B------:R-:W-:Y:S05]  /*0150*/  BRA.U UP0, `(.L_x_38) ;  /* 0x0000000100fc7547 */ /* 0x000fea000b800000 */
[----:B------:R-:W-:Y:S02]  /*0160*/  UIADD3 UR8, UPT, UPT, -UR5, URZ, URZ ;  /* 0x000000ff05087290 */ /* 0x000fe4000fffe1ff */
[----:B------:R-:W-:Y:S02]  /*0170*/  UPLOP3.LUT UP0, UPT, UPT, UPT, UPT, 0x80, 0x8 ;  /* 0x000000000008789c */ /* 0x000fe40003f0f070 */
[----:B------:R-:W-:-:S09]  /*0180*/  UISETP.GT.AND UP1, UPT, UR8, 0xc, UPT ;  /* 0x0000000c0800788c */ /* 0x000fd2000bf24270 */
[----:B------:R-:W-:Y:S05]  /*0190*/  BRA.U !UP1, `(.L_x_39) ;  /* 0x0000000109907547 */ /* 0x000fea000b800000 */
[----:B------:R-:W-:-:S11]  /*01a0*/  UPLOP3.LUT UP0, UPT, UPT, UPT, UPT, 0x40, 0x4 ;  /* 0x000000000004789c */ /* 0x000fd60003f0e870 */
.L_x_40:
[----:B0----5:R-:W-:Y:S01]  /*01b0*/  FMUL.RZ R5, R5, 0.15915493667125701904 ;  /* 0x3e22f98305057820 */ /* 0x021fe2000040c000 */
[----:B------:R-:W-:-:S03]  /*01c0*/  UIADD3 UR5, UPT, UPT, UR5, 0x10, URZ ;  /* 0x0000001005057890 */ /* 0x000fc6000fffe0ff */
[----:B------:R-:W0:Y:S01]  /*01d0*/  MUFU.SIN R0, R5 ;  /* 0x0000000500007308 */ /* 0x000e220000000400 */
[----:B------:R-:W-:Y:S01]  /*01e0*/  UISETP.GE.AND UP1, UPT, UR5, -0xc, UPT ;  /* 0xfffffff40500788c */ /* 0x000fe2000bf26270 */
[----:B0-----:R-:W-:-:S06]  /*01f0*/  FMUL.RZ R4, R0, 0.15915493667125701904 ;  /* 0x3e22f98300047820 */ /* 0x001fcc000040c000 */
[----:B------:R-:W0:Y:S02]  /*0200*/  MUFU.SIN R0, R4 ;  /* 0x0000000400007308 */ /* 0x000e240000000400 */
        /* <DEDUP_REMOVED lines=27> */
[----:B------:R-:W0:Y:S01]  /*03c0*/  MUFU.SIN R5, R5 ;  /* 0x0000000500057308 */ /* 0x000e220000000400 */
[----:B------:R-:W-:Y:S05]  /*03d0*/  BRA.U !UP1, `(.L_x_40) ;  /* 0xfffffffd09747547 */ /* 0x000fea000b83ffff */
.L_x_39:
[----:B------:R-:W-:-:S04]  /*03e0*/  UIADD3 UR8, UPT, UPT, -UR5, URZ, URZ ;  /* 0x000000ff05087290 */ /* 0x000fc8000fffe1ff */
[----:B------:R-:W-:-:S09]  /*03f0*/  UISETP.GT.AND UP1, UPT, UR8, 0x4, UPT ;  /* 0x000000040800788c */ /* 0x000fd2000bf24270 */
[----:B------:R-:W-:Y:S05]  /*0400*/  BRA.U !UP1, `(.L_x_41) ;  /* 0x0000000109487547 */ /* 0x000fea000b800000 */
[----:B0----5:R-:W-:Y:S01]  /*0410*/  FMUL.RZ R5, R5, 0.15915493667125701904 ;  /* 0x3e22f98305057820 */ /* 0x021fe2000040c000 */
[----:B------:R-:W-:Y:S02]  /*0420*/  UIADD3 UR5, UPT, UPT, UR5, 0x8, URZ ;  /* 0x0000000805057890 */ /* 0x000fe4000fffe0ff */
[----:B------:R-:W-:Y:S01]  /*0430*/  UPLOP3.LUT UP0, UPT, UPT, UPT, UPT, 0x40, 0x4 ;  /* 0x000000000004789c */ /* 0x000fe20003f0e870 */
        /* <DEDUP_REMOVED lines=14> */
[----:B------:R-:W1:Y:S02]  /*0520*/  MUFU.SIN R5, R5 ;  /* 0x0000000500057308 */ /* 0x000e640000000400 */
.L_x_41:
[----:B------:R-:W-:-:S09]  /*0530*/  UISETP.NE.OR UP0, UPT, UR5, URZ, UP0 ;  /* 0x000000ff0500728c */ /* 0x000fd20008705670 */
[----:B------:R-:W-:Y:S05]  /*0540*/  BRA.U !UP0, `(.L_x_37) ;  /* 0x00000001082c7547 */ /* 0x000fea000b800000 */
.L_x_38:
[----:B012--5:R-:W-:Y:S01]  /*0550*/  FMUL.RZ R0, R5, 0.15915493667125701904 ;  /* 0x3e22f98305007820 */ /* 0x027fe2000040c000 */
[----:B------:R-:W-:-:S04]  /*0560*/  UIADD3 UR5, UPT, UPT, UR5, 0x4, URZ ;  /* 0x0000000405057890 */ /* 0x000fc8000fffe0ff */
[----:B------:R-:W-:Y:S01]  /*0570*/  UISETP.NE.AND UP0, UPT, UR5, URZ, UPT ;  /* 0x000000ff0500728c */ /* 0x000fe2000bf05270 */
[----:B------:R-:W0:Y:S02]  /*0580*/  MUFU.SIN R0, R0 ;  /* 0x0000000000007308 */ /* 0x000e240000000400 */
[----:B0-----:R-:W-:-:S06]  /*0590*/  FMUL.RZ R4, R0, 0.15915493667125701904 ;  /* 0x3e22f98300047820 */ /* 0x001fcc000040c000 */
[----:B------:R-:W0:Y:S02]  /*05a0*/  MUFU.SIN R4, R4 ;  /* 0x0000000400047308 */ /* 0x000e240000000400 */
[----:B0-----:R-:W-:-:S06]  /*05b0*/  FMUL.RZ R6, R4, 0.15915493667125701904 ;  /* 0x3e22f98304067820 */ /* 0x001fcc000040c000 */
[----:B------:R-:W0:Y:S02]  /*05c0*/  MUFU.SIN R6, R6 ;  /* 0x0000000600067308 */ /* 0x000e240000000400 */
[----:B0-----:R-:W-:-:S06]  /*05d0*/  FMUL.RZ R5, R6, 0.15915493667125701904 ;  /* 0x3e22f98306057820 */ /* 0x001fcc000040c000 */
[----:B------:R-:W2:Y:S01]  /*05e0*/  MUFU.SIN R5, R5 ;  /* 0x0000000500057308 */ /* 0x000ea20000000400 */
[----:B------:R-:W-:Y:S05]  /*05f0*/  BRA.U UP0, `(.L_x_38) ;  /* 0xfffffffd00d47547 */ /* 0x000fea000b83ffff */
.L_x_37:
[----:B------:R-:W-:-:S09]  /*0600*/  UISETP.NE.AND UP0, UPT, UR4, URZ, UPT ;  /* 0x000000ff0400728c */ /* 0x000fd2000bf05270 */
[----:B------:R-:W-:Y:S05]  /*0610*/  BRA.U !UP0, `(.L_x_36) ;  /* 0x0000000108187547 */ /* 0x000fea000b800000 */
[----:B------:R-:W-:-:S12]  /*0620*/  UIADD3 UR4, UPT, UPT, -UR4, URZ, URZ ;  /* 0x000000ff04047290 */ /* 0x000fd8000fffe1ff */
.L_x_42:
[----:B0123-5:R-:W-:Y:S01]  /*0630*/  FMUL.RZ R5, R5, 0.15915493667125701904 ;  /* 0x3e22f98305057820 */ /* 0x02ffe2000040c000 */
[----:B------:R-:W-:-:S04]  /*0640*/  UIADD3 UR4, UPT, UPT, UR4, 0x1, URZ ;  /* 0x0000000104047890 */ /* 0x000fc8000fffe0ff */
[----:B------:R-:W-:Y:S01]  /*0650*/  UISETP.NE.AND UP0, UPT, UR4, URZ, UPT ;  /* 0x000000ff0400728c */ /* 0x000fe2000bf05270 */
[----:B------:R-:W3:Y:S08]  /*0660*/  MUFU.SIN R5, R5 ;  /* 0x0000000500057308 */ /* 0x000ef00000000400 */
[----:B------:R-:W-:Y:S05]  /*0670*/  BRA.U UP0, `(.L_x_42) ;  /* 0xfffffffd00ec7547 */ /* 0x000fea000b83ffff */
.L_x_36:
[----:B0123-5:R-:W-:Y:S01]  /*0680*/  STG.E desc[UR6][R2.64], R5 ;  /* 0x0000000502007986 */ /* 0x02ffe2000c101906 */
[----:B------:R-:W-:Y:S05]  /*0690*/  EXIT ;  /* 0x000000000000794d */ /* 0x000fea0003800000 */
.L_x_43:
        /* <DEDUP_REMOVED lines=14> */
.L_x_49:


//--------------------- .text._Z6kernelPfi        --------------------------
	.section	.text._Z6kernelPfi,"ax",@progbits
	.align	128
        .global         _Z6kernelPfi
        .type           _Z6kernelPfi,@function
        .size           _Z6kernelPfi,(.L_x_50 - _Z6kernelPfi)
        .other          _Z6kernelPfi,@"STO_CUDA_ENTRY STV_DEFAULT"
_Z6kernelPfi:
.text._Z6kernelPfi:
        /* <DEDUP_REMOVED lines=10> */
[----:B------:R-:W-:Y:S01]  /*00a0*/  I2FP.F32.U32 R7, UR6 ;  /* 0x0000000600077c45 */ /* 0x000fe20008201000 */
[----:B0-----:R-:W-:-:S05]  /*00b0*/  IMAD.WIDE R2, R5, 0x4, R2 ;  /* 0x0000000405027825 */ /* 0x001fca00078e0202 */
[----:B-1----:R-:W-:Y:S01]  /*00c0*/  STG.E desc[UR4][R2.64], R7 ;  /* 0x0000000702007986 */ /* 0x002fe2000c101904 */
[----:B------:R-:W-:Y:S05]  /*00d0*/  EXIT ;  /* 0x000000000000794d */ /* 0x000fea0003800000 */
.L_x_44:
        /* <DEDUP_REMOVED lines=10> */
.L_x_50:


//--------------------- .text._Z6squarePfi        --------------------------
	.section	.text._Z6squarePfi,"ax",@progbits
	.align	128
        .global         _Z6squarePfi
        .type           _Z6squarePfi,@function
        .size           _Z6squarePfi,(.L_x_51 - _Z6squarePfi)
        .other          _Z6squarePfi,@"STO_CUDA_ENTRY STV_DEFAULT"
_Z6squarePfi:
.text._Z6squarePfi:
        /* <DEDUP_REMOVED lines=10> */
[----:B0-----:R-:W-:-:S05]  /*00a0*/  IMAD.WIDE R2, R5, 0x4, R2 ;  /* 0x0000000405027825 */ /* 0x001fca00078e0202 */
[----:B-1----:R-:W2:Y:S02]  /*00b0*/  LDG.E R0, desc[UR4][R2.64] ;  /* 0x0000000402007981 */ /* 0x002ea4000c1e1900 */
[----:B--2---:R-:W-:-:S05]  /*00c0*/  FMUL R5, R0, R0 ;  /* 0x0000000000057220 */ /* 0x004fca0000400000 */
[----:B------:R-:W-:Y:S01]  /*00d0*/  STG.E desc[UR4][R2.64], R5 ;  /* 0x0000000502007986 */ /* 0x000fe2000c101904 */
[----:B------:R-:W-:Y:S05]  /*00e0*/  EXIT ;  /* 0x000000000000794d */ /* 0x000fea0003800000 */
.L_x_45:
        /* <DEDUP_REMOVED lines=9> */
.L_x_51:


//--------------------- .nv.global.init           --------------------------
	.section	.nv.global.init,"aw",@progbits
	.align	16
.nv.global.init:
	.type		__cudart_sin_cos_coeffs,@object
	.size		__cudart_sin_cos_coeffs,(__cudart_i2opi_d - __cudart_sin_cos_coeffs)
__cudart_sin_cos_coeffs:
        /*0000*/ 	.byte	0x46, 0xd2, 0xb0, 0x2c, 0xf1, 0xe5, 0x5a, 0xbe, 0x92, 0xe3, 0xac, 0x69, 0xe3, 0x1d, 0xc7, 0x3e
        /*0010*/ 	.byte	0xa1, 0x62, 0xdb, 0x19, 0xa0, 0x01, 0x2a, 0xbf, 0x18, 0x08, 0x11, 0x11, 0x11, 0x11, 0x81, 0x3f
        /*0020*/ 	.byte	0x54, 0x55, 0x55, 0x55, 0x55, 0x55, 0xc5, 0xbf, 0x00, 0x00, 0x00, 0x00, 0x00, 0x00, 0x00, 0x00
        /*0030*/ 	.byte	0x00, 0x00, 0x00, 0x00, 0x00, 0x00, 0x00, 0x00, 0x64, 0x81, 0xfd, 0x20, 0x83, 0xff, 0xa8, 0xbd
        /*0040*/ 	.byte	0x28, 0x85, 0xef, 0xc1, 0xa7, 0xee, 0x21, 0x3e, 0xd9, 0xe6, 0x06, 0x8e, 0x4f, 0x7e, 0x92, 0xbe
        /*0050*/ 	.byte	0xe9, 0xbc, 0xdd, 0x19, 0xa0, 0x01, 0xfa, 0x3e, 0x47, 0x5d, 0xc1, 0x16, 0x6c, 0xc1, 0x56, 0xbf
        /*0060*/ 	.byte	0x51, 0x55, 0x55, 0x55, 0x55, 0x55, 0xa5, 0x3f, 0x00, 0x00, 0x00, 0x00, 0x00, 0x00, 0xe0, 0xbf
        /*0070*/ 	.byte	0x00, 0x00, 0x00, 0x00, 0x00, 0x00, 0xf0, 0x3f, 0x00, 0x00, 0x00, 0x00, 0x00, 0x00, 0x00, 0x00
	.type		__cudart_i2opi_d,@object
	.size		__cudart_i2opi_d,(__cudart_i2opi_f - __cudart_i2opi_d)
__cudart_i2opi_d:
        /* <DEDUP_REMOVED lines=9> */
	.type		__cudart_i2opi_f,@object
	.size		__cudart_i2opi_f,(.L_0 - __cudart_i2opi_f)
__cudart_i2opi_f:
        /*0110*/ 	.byte	0x41, 0x90, 0x43, 0x3c, 0x99, 0x95, 0x62, 0xdb, 0xc0, 0xdd, 0x34, 0xf5, 0xd1, 0x57, 0x27, 0xfc
        /*0120*/ 	.byte	0x29, 0x15, 0x44, 0x4e, 0x6e, 0x83, 0xf9, 0xa2
.L_0:


//--------------------- .nv.shared.reserved.0     --------------------------
	.section	.nv.shared.reserved.0,"aw",@nobits
	.weak		__nv_reservedSMEM_offset_0_alias
	.size		__nv_reservedSMEM_offset_0_alias, 0, 64
	.other		__nv_reservedSMEM_offset_0_alias,@"STO_CUDA_RESERVED_SHARED STV_DEFAULT"
__nv_reservedSMEM_offset_0_alias:
	.zero		0
	.zero		64


//--------------------- .nv.constant0._Z13kernel_doublePdii --------------------------
	.section	.nv.constant0._Z13kernel_doublePdii,"a",@progbits
	.sectionflags	@""
	.align	4
.nv.constant0._Z13kernel_doublePdii:
	.zero		912


//--------------------- .nv.constant0._Z13kernel_singlePfii --------------------------
	.section	.nv.constant0._Z13kernel_singlePfii,"a",@progbits
	.sectionflags	@""
	.align	4
.nv.constant0._Z13kernel_singlePfii:
	.zero		912


//--------------------- .nv.constant0._Z16kernel_intrinsicPfii --------------------------
	.section	.nv.constant0._Z16kernel_intrinsicPfii,"a",@progbits
	.sectionflags	@""
	.align	4
.nv.constant0._Z16kernel_intrinsicPfii:
	.zero		912


//--------------------- .nv.constant0._Z6kernelPfi --------------------------
	.section	.nv.constant0._Z6kernelPfi,"a",@progbits
	.sectionflags	@""
	.align	4
.nv.constant0._Z6kernelPfi:
	.zero		908


//--------------------- .nv.constant0._Z6squarePfi --------------------------
	.section	.nv.constant0._Z6squarePfi,"a",@progbits
	.sectionflags	@""
	.align	4
.nv.constant0._Z6squarePfi:
	.zero		908


//--------------------- SYMBOLS --------------------------

	.type		.nv.reservedSmem.offset0,@object
	.size		.nv.reservedSmem.offset0,0x4
